def gluon_wgmma(
    a_ptr,
    b_ptr,
    c_ptr,
    M,
    N,
    K,
    stride_am,
    stride_bk,
    stride_cm,
    BLOCK_M: gl.constexpr,
    BLOCK_N: gl.constexpr,
    BLOCK_K: gl.constexpr,
    DTYPE: gl.constexpr,
    A_LAYOUT: gl.constexpr,
    B_LAYOUT: gl.constexpr,
    C_LAYOUT: gl.constexpr,
    B_SHAPE: gl.constexpr,
    TRANS_B: gl.constexpr,
    NUM_BUFFERS: gl.constexpr,
    NUM_WARPS: gl.constexpr,
):
    a_desc = tma.make_tensor_descriptor(
        a_ptr, [M, K], [stride_am, 1], [BLOCK_M, BLOCK_K], A_LAYOUT
    )
    b_desc = tma.make_tensor_descriptor(
        b_ptr,
        [N, K] if TRANS_B else [K, N],
        [stride_bk, 1],
        B_SHAPE,
        B_LAYOUT,
    )
    c_desc = tma.make_tensor_descriptor(
        c_ptr, [M, N], [stride_cm, 1], [BLOCK_M, BLOCK_N], C_LAYOUT
    )

    a_bufs = gl.allocate_shared_memory(
        DTYPE, [NUM_BUFFERS, BLOCK_M, BLOCK_K], A_LAYOUT
    )
    b_bufs = gl.allocate_shared_memory(DTYPE, [NUM_BUFFERS] + B_SHAPE, B_LAYOUT)

    pid_m = gl.program_id(0)
    pid_n = gl.program_id(1)
    off_m = pid_m * BLOCK_M
    off_n = pid_n * BLOCK_N

    mma_layout: gl.constexpr = pick_wgmma_layout(DTYPE, BLOCK_M, BLOCK_N, NUM_WARPS)
    acc = warpgroup_mma_init(
        gl.zeros((BLOCK_M, BLOCK_N), dtype=gl.float32, layout=mma_layout)
    )

    bars = gl.allocate_shared_memory(
        gl.int64, [NUM_BUFFERS, 1], mbarrier.MBarrierLayout()
    )
    for i in gl.static_range(NUM_BUFFERS):
        mbarrier.init(bars.index(i), count=1)
    idx = 0
    phase = 0

    for k in range(0, K, BLOCK_K):
        a = a_bufs.index(idx)
        b = b_bufs.index(idx)
        bar = bars.index(idx)
        mbarrier.expect(bar, a_desc.block_type.nbytes + b_desc.block_type.nbytes)
        tma.async_copy_global_to_shared(a_desc, [off_m, k], bar, a)
        tma.async_copy_global_to_shared(
            b_desc, [off_n, k] if TRANS_B else [k, off_n], bar, b
        )
        mbarrier.wait(bar, phase=phase)

        if TRANS_B:
            b = b.permute((1, 0))
        acc = warpgroup_mma_wait(num_outstanding=0, deps=(acc,))
        acc = warpgroup_mma(a, b, acc, is_async=True)

        idx += 1
        if idx == NUM_BUFFERS:
            idx = 0
            phase ^= 1

    acc = warpgroup_mma_wait(num_outstanding=0, deps=(acc,))
    for i in gl.static_range(NUM_BUFFERS):
        mbarrier.invalidate(bars.index(i))

    c_smem = gl.allocate_shared_memory(DTYPE, [BLOCK_M, BLOCK_N], C_LAYOUT)
    c_smem.store(acc.to(DTYPE))
    fence_async_shared()
    tma.async_copy_shared_to_global(c_desc, [off_m, off_n], c_smem)
    tma.store_wait(pendings=0)

# config = {"BLOCK_K": 128, "BLOCK_M": 64, "BLOCK_N": 128, "arch": "sm_90", "dtype": "bf16", "num_buffers": 3, "num_warps": 4, "trans_b": 0}
# arch = sm_90


// ===== COMPILED SASS (sm_90a) =====

	.target	sm_90a

	.elftype	@"ET_EXEC"


//--------------------- .note.nv.tkinfo           --------------------------
	.section	.note.nv.tkinfo,"",@"SHT_NOTE"
	.sectionflags	@"SHF_NOTE_NV_TKINFO"
	.tkinfo
        /*0018*/ 	.word	0x00000002
        /*0030*/ 	.string	""
        /*0030*/ 	.string	"ptxas"
        /*0030*/ 	.string	"Cuda compilation tools, release 13.0, V13.0.88"
        /*0030*/ 	.string	"Build cuda_13.0.r13.0/compiler.36424714_0"
        /*0030*/ 	.string	"-v  -suppress-debug-info  -lineinfo  -arch sm_90a "



//--------------------- .note.nv.cuinfo           --------------------------
	.section	.note.nv.cuinfo,"",@"SHT_NOTE"
	.sectionflags	@"SHF_NOTE_NV_CUINFO"
        /*0018*/ 	.short	0x0002
        /*001a*/ 	.short	0x005a
        /*001c*/ 	.short	0x0082
	.zero		2


//--------------------- .nv.info                  --------------------------
	.section	.nv.info,"",@"SHT_CUDA_INFO"
	.align	4


	//----- nvinfo : EIATTR_REGCOUNT
	.align		4
        /*0000*/ 	.byte	0x04, 0x2f
        /*0002*/ 	.short	(.L_1 - .L_0)
	.align		4
.L_0:
        /*0004*/ 	.word	index@(gluon_wgmma)
        /*0008*/ 	.word	0x0000005a


	//----- nvinfo : EIATTR_FRAME_SIZE
	.align		4
.L_1:
        /*000c*/ 	.byte	0x04, 0x11
        /*000e*/ 	.short	(.L_3 - .L_2)
	.align		4
.L_2:
        /*0010*/ 	.word	index@(gluon_wgmma)
        /*0014*/ 	.word	0x00000000


	//----- nvinfo : EIATTR_MIN_STACK_SIZE
	.align		4
.L_3:
        /*0018*/ 	.byte	0x04, 0x12
        /*001a*/ 	.short	(.L_5 - .L_4)
	.align		4
.L_4:
        /*001c*/ 	.word	index@(gluon_wgmma)
        /*0020*/ 	.word	0x00000000
.L_5:


//--------------------- .nv.compat                --------------------------
	.section	.nv.compat,"",@"SHT_CUDA_COMPAT_INFO"
	.align	4
        /*0000*/ 	.byte	0x02, 0x09, 0x01, 0x00, 0x02, 0x02, 0x04, 0x00, 0x02, 0x05, 0x05, 0x00, 0x03, 0x07, 0x01, 0x01
        /*0010*/ 	.byte	0x02, 0x03, 0x03, 0x00, 0x02, 0x06, 0x01, 0x00, 0x04, 0x0b, 0x08, 0x00, 0x00, 0x00, 0x00, 0x00
        /*0020*/ 	.byte	0x00, 0x00, 0x00, 0x00


//--------------------- .nv.info.gluon_wgmma      --------------------------
	.section	.nv.info.gluon_wgmma,"",@"SHT_CUDA_INFO"
	.sectionflags	@""
	.align	4


	//----- nvinfo : EIATTR_CUDA_API_VERSION
	.align		4
        /*0000*/ 	.byte	0x04, 0x37
        /*0002*/ 	.short	(.L_7 - .L_6)
.L_6:
        /*0004*/ 	.word	0x00000082


	//----- nvinfo : EIATTR_KPARAM_INFO
	.align		4
.L_7:
        /*0008*/ 	.byte	0x04, 0x17
        /*000a*/ 	.short	(.L_9 - .L_8)
.L_8:
        /*000c*/ 	.word	0x00000000
        /*0010*/ 	.short	0x000a
        /*0012*/ 	.short	0x0048
        /*0014*/ 	.byte	0x00, 0xf4, 0x21, 0x00


	//----- nvinfo : EIATTR_KPARAM_INFO
	.align		4
.L_9:
        /*0018*/ 	.byte	0x04, 0x17
        /*001a*/ 	.short	(.L_11 - .L_10)
.L_10:
        /*001c*/ 	.word	0x00000000
        /*0020*/ 	.short	0x0009
        /*0022*/ 	.short	0x0040
        /*0024*/ 	.byte	0x00, 0xf4, 0x21, 0x00


	//----- nvinfo : EIATTR_KPARAM_INFO
	.align		4
.L_11:
        /*0028*/ 	.byte	0x04, 0x17
        /*002a*/ 	.short	(.L_13 - .L_12)
.L_12:
        /*002c*/ 	.word	0x00000000
        /*0030*/ 	.short	0x0008
        /*0032*/ 	.short	0x0038
        /*0034*/ 	.byte	0x00, 0xf0, 0x21, 0x00


	//----- nvinfo : EIATTR_KPARAM_INFO
	.align		4
.L_13:
        /*0038*/ 	.byte	0x04, 0x17
        /*003a*/ 	.short	(.L_15 - .L_14)
.L_14:
        /*003c*/ 	.word	0x00000000
        /*0040*/ 	.short	0x0007
        /*0042*/ 	.short	0x0030
        /*0044*/ 	.byte	0x00, 0xf0, 0x21, 0x00


	//----- nvinfo : EIATTR_KPARAM_INFO
	.align		4
.L_15:
        /*0048*/ 	.byte	0x04, 0x17
        /*004a*/ 	.short	(.L_17 - .L_16)
.L_16:
        /*004c*/ 	.word	0x00000000
        /*0050*/ 	.short	0x0006
        /*0052*/ 	.short	0x0028
        /*0054*/ 	.byte	0x00, 0xf0, 0x21, 0x00


	//----- nvinfo : EIATTR_KPARAM_INFO
	.align		4
.L_17:
        /*0058*/ 	.byte	0x04, 0x17
        /*005a*/ 	.short	(.L_19 - .L_18)
.L_18:
        /*005c*/ 	.word	0x00000000
        /*0060*/ 	.short	0x0005
        /*0062*/ 	.short	0x0020
        /*0064*/ 	.byte	0x00, 0xf0, 0x11, 0x00


	//----- nvinfo : EIATTR_KPARAM_INFO
	.align		4
.L_19:
        /*0068*/ 	.byte	0x04, 0x17
        /*006a*/ 	.short	(.L_21 - .L_20)
.L_20:
        /*006c*/ 	.word	0x00000000
        /*0070*/ 	.short	0x0004
        /*0072*/ 	.short	0x001c
        /*0074*/ 	.byte	0x00, 0xf0, 0x11, 0x00


	//----- nvinfo : EIATTR_KPARAM_INFO
	.align		4
.L_21:
        /*0078*/ 	.byte	0x04, 0x17
        /*007a*/ 	.short	(.L_23 - .L_22)
.L_22:
        /*007c*/ 	.word	0x00000000
        /*0080*/ 	.short	0x0003
        /*0082*/ 	.short	0x0018
        /*0084*/ 	.byte	0x00, 0xf0, 0x11, 0x00


	//----- nvinfo : EIATTR_KPARAM_INFO
	.align		4
.L_23:
        /*0088*/ 	.byte	0x04, 0x17
        /*008a*/ 	.short	(.L_25 - .L_24)
.L_24:
        /*008c*/ 	.word	0x00000000
        /*0090*/ 	.short	0x0002
        /*0092*/ 	.short	0x0010
        /*0094*/ 	.byte	0x00, 0xf4, 0x21, 0x00


	//----- nvinfo : EIATTR_KPARAM_INFO
	.align		4
.L_25:
        /*0098*/ 	.byte	0x04, 0x17
        /*009a*/ 	.short	(.L_27 - .L_26)
.L_26:
        /*009c*/ 	.word	0x00000000
        /*00a0*/ 	.short	0x0001
        /*00a2*/ 	.short	0x0008
        /*00a4*/ 	.byte	0x00, 0xf4, 0x21, 0x00


	//----- nvinfo : EIATTR_KPARAM_INFO
	.align		4
.L_27:
        /*00a8*/ 	.byte	0x04, 0x17
        /*00aa*/ 	.short	(.L_29 - .L_28)
.L_28:
        /*00ac*/ 	.word	0x00000000
        /*00b0*/ 	.short	0x0000
        /*00b2*/ 	.short	0x0000
        /*00b4*/ 	.byte	0x00, 0xf4, 0x21, 0x00


	//----- nvinfo : EIATTR_SPARSE_MMA_MASK
	.align		4
.L_29:
        /*00b8*/ 	.byte	0x03, 0x50
        /*00ba*/ 	.short	0x0000


	//----- nvinfo : EIATTR_MAXREG_COUNT
	.align		4
        /*00bc*/ 	.byte	0x03, 0x1b
        /*00be*/ 	.short	0x00ff


	//----- nvinfo : EIATTR_NUM_BARRIERS
	.align		4
        /*00c0*/ 	.byte	0x02, 0x4c
        /*00c2*/ 	.byte	0x01
	.zero		1


	//----- nvinfo : EIATTR_MERCURY_ISA_VERSION
	.align		4
        /*00c4*/ 	.byte	0x03, 0x5f
        /*00c6*/ 	.short	0x0101


	//----- nvinfo : EIATTR_INT_WARP_WIDE_INSTR_OFFSETS
	.align		4
        /*00c8*/ 	.byte	0x04, 0x31
        /*00ca*/ 	.short	(.L_31 - .L_30)


	//   ....[0]....
.L_30:
        /*00cc*/ 	.word	0x00001300


	//   ....[1]....
        /*00d0*/ 	.word	0x00001320


	//   ....[2]....
        /*00d4*/ 	.word	0x00001330


	//   ....[3]....
        /*00d8*/ 	.word	0x00001410


	//   ....[4]....
        /*00dc*/ 	.word	0x00001910


	//   ....[5]....
        /*00e0*/ 	.word	0x00001920


	//   ....[6]....
        /*00e4*/ 	.word	0x000019c0


	//   ....[7]....
        /*00e8*/ 	.word	0x000019d0


	//   ....[8]....
        /*00ec*/ 	.word	0x00001f30


	//   ....[9]....
        /*00f0*/ 	.word	0x00001f50


	//----- nvinfo : EIATTR_COOP_GROUP_MASK_REGIDS
	.align		4
.L_31:
        /*00f4*/ 	.byte	0x04, 0x29
        /*00f6*/ 	.short	(.L_33 - .L_32)


	//   ....[0]....
.L_32:
        /*00f8*/ 	.word	0xffffffff


	//   ....[1]....
        /*00fc*/ 	.word	0xffffffff


	//   ....[2]....
        /*0100*/ 	.word	0xffffffff


	//----- nvinfo : EIATTR_COOP_GROUP_INSTR_OFFSETS
	.align		4
.L_33:
        /*0104*/ 	.byte	0x04, 0x28
        /*0106*/ 	.short	(.L_35 - .L_34)


	//   ....[0]....
.L_34:
        /*0108*/ 	.word	0x00000150


	//   ....[1]....
        /*010c*/ 	.word	0x00000720


	//   ....[2]....
        /*0110*/ 	.word	0x00000cd0


	//----- nvinfo : EIATTR_MBARRIER_INSTR_OFFSETS
	.align		4
.L_35:
        /*0114*/ 	.byte	0x04, 0x39
        /*0116*/ 	.short	(.L_37 - .L_36)


	//   ....[0]....
.L_36:
        /*0118*/ 	.word	0x00001490
        /*011c*/ 	.word	0x000000ff
        /*0120*/ 	.word	0x00024000
        /*0124*/ 	.short	0x0100
        /*0126*/ 	.byte	0x07
	.zero		1


	//   ....[1]....
        /*0128*/ 	.word	0x000015f0
        /*012c*/ 	.word	0x000000ff
        /*0130*/ 	.word	0x00024008
        /*0134*/ 	.short	0x0100
        /*0136*/ 	.byte	0x07
	.zero		1


	//   ....[2]....
        /*0138*/ 	.word	0x00001610
        /*013c*/ 	.word	0x000000ff
        /*0140*/ 	.word	0x00024010
        /*0144*/ 	.short	0x0100
        /*0146*/ 	.byte	0x07
	.zero		1


	//   ....[3]....
        /*0148*/ 	.word	0x00001a70
        /*014c*/ 	.word	0x000000ff
        /*0150*/ 	.word	0x00024000
        /*0154*/ 	.short	0x010a
        /*0156*/ 	.byte	0x1c
	.zero		1


	//   ....[4]....
        /*0158*/ 	.word	0x00001e90
        /*015c*/ 	.word	0x000000ff
        /*0160*/ 	.word	0x00024000
        /*0164*/ 	.short	0x0108
        /*0166*/ 	.byte	0x07
	.zero		1


	//   ....[5]....
        /*0168*/ 	.word	0x00001ff0
        /*016c*/ 	.word	0x000000ff
        /*0170*/ 	.word	0x00024008
        /*0174*/ 	.short	0x0108
        /*0176*/ 	.byte	0x07
	.zero		1


	//   ....[6]....
        /*0178*/ 	.word	0x000020d0
        /*017c*/ 	.word	0x000000ff
        /*0180*/ 	.word	0x00024010
        /*0184*/ 	.short	0x0108
        /*0186*/ 	.byte	0x07
	.zero		1


	//   ....[7]....
        /*0188*/ 	.word	0x00002240
        /*018c*/ 	.word	0x000000ff
        /*0190*/ 	.word	0x00024000
        /*0194*/ 	.short	0x010a
        /*0196*/ 	.byte	0x1c
	.zero		1


	//----- nvinfo : EIATTR_NUM_MBARRIERS
	.align		4
.L_37:
        /*0198*/ 	.byte	0x03, 0x38
        /*019a*/ 	.short	0x0003


	//----- nvinfo : EIATTR_EXIT_INSTR_OFFSETS
	.align		4
        /*019c*/ 	.byte	0x04, 0x1c
        /*019e*/ 	.short	(.L_39 - .L_38)


	//   ....[0]....
.L_38:
        /*01a0*/ 	.word	0x00002230


	//----- nvinfo : EIATTR_REQNTID
	.align		4
.L_39:
        /*01a4*/ 	.byte	0x04, 0x10
        /*01a6*/ 	.short	(.L_41 - .L_40)
.L_40:
        /*01a8*/ 	.word	0x00000080
        /*01ac*/ 	.word	0x00000001
        /*01b0*/ 	.word	0x00000001


	//----- nvinfo : EIATTR_CRS_STACK_SIZE
	.align		4
.L_41:
        /*01b4*/ 	.byte	0x04, 0x1e
        /*01b6*/ 	.short	(.L_43 - .L_42)
.L_42:
        /*01b8*/ 	.word	0x00000000


	//----- nvinfo : EIATTR_CBANK_PARAM_SIZE
	.align		4
.L_43:
        /*01bc*/ 	.byte	0x03, 0x19
        /*01be*/ 	.short	0x0050


	//----- nvinfo : EIATTR_PARAM_CBANK
	.align		4
        /*01c0*/ 	.byte	0x04, 0x0a
        /*01c2*/ 	.short	(.L_45 - .L_44)
	.align		4
.L_44:
        /*01c4*/ 	.word	index@(.nv.constant0.gluon_wgmma)
        /*01c8*/ 	.short	0x0210
        /*01ca*/ 	.short	0x0050


	//----- nvinfo : EIATTR_SW_WAR
	.align		4
.L_45:
        /*01cc*/ 	.byte	0x04, 0x36
        /*01ce*/ 	.short	(.L_47 - .L_46)
.L_46:
        /*01d0*/ 	.word	0x00000008
.L_47:


//--------------------- .nv.callgraph             --------------------------
	.section	.nv.callgraph,"",@"SHT_CUDA_CALLGRAPH"
	.align	4
	.sectionentsize	8
	.align		4
        /*0000*/ 	.word	0x00000000
	.align		4
        /*0004*/ 	.word	0xffffffff
	.align		4
        /*0008*/ 	.word	0x00000000
	.align		4
        /*000c*/ 	.word	0xfffffffe
	.align		4
        /*0010*/ 	.word	0x00000000
	.align		4
        /*0014*/ 	.word	0xfffffffd
	.align		4
        /*0018*/ 	.word	0x00000000
	.align		4
        /*001c*/ 	.word	0xfffffffc


//--------------------- .text.gluon_wgmma         --------------------------
	.section	.text.gluon_wgmma,"ax",@progbits
	.align	128
        .global         gluon_wgmma
        .type           gluon_wgmma,@function
        .size           gluon_wgmma,(.L_x_52 - gluon_wgmma)
        .other          gluon_wgmma,@"STO_CUDA_ENTRY STV_DEFAULT"
gluon_wgmma:
.text.gluon_wgmma:
[----:B------:R-:W-:Y:S01]  /*0000*/  LDC R1, c[0x0][0x28] ;  /* 0x00000a00ff017b82 */ /* 0x000fe20000000800 */
[----:B------:R-:W1:Y:S07]  /*0010*/  S2R R0, SR_TID.X ;  /* 0x0000000000007919 */ /* 0x000e6e0000002100 */
[----:B------:R-:W2:Y:S01]  /*0020*/  S2UR UR4, SR_CgaCtaId ;  /* 0x00000000000479c3 */ /* 0x000ea20000008800 */
[----:B------:R-:W-:Y:S01]  /*0030*/  UMOV UR7, 0x400 ;  /* 0x0000040000077882 */ /* 0x000fe20000000000 */
[----:B------:R-:W-:Y:S01]  /*0040*/  ULDC UR6, c[0x0][0xc] ;  /* 0x0000030000067ab9 */ /* 0x000fe20000000800 */
[----:B------:R-:W-:Y:S01]  /*0050*/  ULDC.64 UR16, c[0x0][0x250] ;  /* 0x0000940000107ab9 */ /* 0x000fe20000000a00 */
[----:B------:R-:W-:Y:S04]  /*0060*/  BSSY B0, `(.L_x_0) ;  /* 0x000001e000007945 */ /* 0x000fe80003800000 */
[----:B------:R-:W3:Y:S08]  /*0070*/  LDC R3, c[0x0][0x228] ;  /* 0x00008a00ff037b82 */ /* 0x000ef00000000800 */
[----:B------:R-:W4:Y:S08]  /*0080*/  LDC R10, c[0x0][0x230] ;  /* 0x00008c00ff0a7b82 */ /* 0x000f300000000800 */
[----:B------:R-:W-:Y:S01]  /*0090*/  S2UR UR32, SR_CTAID.Y ;  /* 0x00000000002079c3 */ /* 0x000fe20000002600 */
[----:B--2---:R-:W-:-:S03]  /*00a0*/  ULEA UR7, UR4, UR7, 0x18 ;  /* 0x0000000704077291 */ /* 0x004fc6000f8ec03f */
[----:B------:R-:W-:Y:S01]  /*00b0*/  ULDC UR4, c[0x0][0x10] ;  /* 0x0000040000047ab9 */ /* 0x000fe20000000800 */
[----:B-1----:R-:W-:-:S03]  /*00c0*/  LOP3.LUT R2, R0, 0x7f, RZ, 0xc0, !PT ;  /* 0x0000007f00027812 */ /* 0x002fc600078ec0ff */
[----:B------:R-:W1:Y:S01]  /*00d0*/  S2UR UR5, SR_CTAID.Z ;  /* 0x00000000000579c3 */ /* 0x000e620000002700 */
[----:B---3--:R-:W-:Y:S01]  /*00e0*/  VIADD R3, R3, 0xffffffff ;  /* 0xffffffff03037836 */ /* 0x008fe20000000000 */
[C---:B------:R-:W-:Y:S02]  /*00f0*/  ISETP.GE.U32.AND P0, PT, R2.reuse, 0x20, PT ;  /* 0x000000200200780c */ /* 0x040fe40003f06070 */
[C---:B------:R-:W-:Y:S02]  /*0100*/  ISETP.NE.U32.AND P2, PT, R2.reuse, RZ, PT ;  /* 0x000000ff0200720c */ /* 0x040fe40003f45070 */
[----:B------:R-:W-:Y:S02]  /*0110*/  LEA R12, R2, UR7, 0x2 ;  /* 0x00000007020c7c11 */ /* 0x000fe4000f8e10ff */
[----:B------:R-:W2:Y:S01]  /*0120*/  S2UR UR33, SR_CTAID.X ;  /* 0x00000000002179c3 */ /* 0x000ea20000002500 */
[----:B----4-:R-:W-:-:S06]  /*0130*/  VIADD R11, R10, 0xffffffff ;  /* 0xffffffff0a0b7836 */ /* 0x010fcc0000000000 */
[----:B------:R3:W-:Y:S01]  /*0140*/  @!P0 STS [R12], RZ ;  /* 0x000000ff0c008388 */ /* 0x0007e20000000800 */
[----:B------:R-:W-:-:S03]  /*0150*/  NOP ;  /* 0x0000000000007918 */ /* 0x000fc60000000000 */
[----:B------:R3:W-:Y:S01]  /*0160*/  @!P2 STS [UR7+0x24], R3 ;  /* 0x00002403ff00a988 */ /* 0x0007e20008000807 */
[----:B-1----:R-:W-:-:S03]  /*0170*/  UIMAD UR4, UR5, UR4, UR32 ;  /* 0x00000004050472a4 */ /* 0x002fc6000f8e0220 */
[----:B------:R3:W-:Y:S01]  /*0180*/  @!P2 STS [UR7+0x20], R11 ;  /* 0x0000200bff00a988 */ /* 0x0007e20008000807 */
[----:B--2---:R-:W-:-:S04]  /*0190*/  UIMAD UR4, UR4, UR6, UR33 ;  /* 0x00000006040472a4 */ /* 0x004fc8000f8e0221 */
[----:B------:R-:W-:-:S04]  /*01a0*/  UIMAD UR4, UR4, 0x180, URZ ;  /* 0x00000180040478a4 */ /* 0x000fc8000f8e023f */
[----:B------:R-:W-:-:S04]  /*01b0*/  UIADD3 UR12, UP0, UR4, UR16, URZ ;  /* 0x00000010040c7290 */ /* 0x000fc8000ff1e03f */
[----:B------:R-:W-:Y:S01]  /*01c0*/  ULEA.HI.X.SX32 UR13, UR4, UR17, 0x1, UP0 ;  /* 0x00000011040d7291 */ /* 0x000fe200080f0e3f */
[----:B---3--:R-:W-:Y:S11]  /*01d0*/  @P2 BRA `(.L_x_1) ;  /* 0x0000000000182947 */ /* 0x008ff60003800000 */
[----:B------:R-:W1:Y:S01]  /*01e0*/  LDS R4, [UR7+0x8] ;  /* 0x00000807ff047984 */ /* 0x000e620008000800 */
[----:B------:R-:W2:Y:S01]  /*01f0*/  LDC.64 R6, c[0x0][0x210] ;  /* 0x00008400ff067b82 */ /* 0x000ea20000000a00 */
[----:B------:R-:W-:Y:S02]  /*0200*/  IMAD.MOV.U32 R5, RZ, RZ, 0x70 ;  /* 0x00000070ff057424 */ /* 0x000fe400078e00ff */
[----:B--2---:R2:W-:Y:S03]  /*0210*/  STS.64 [UR7], R6 ;  /* 0x00000006ff007988 */ /* 0x0045e60008000a07 */
[----:B-1----:R-:W-:-:S05]  /*0220*/  LOP3.LUT R4, R4, 0x10, R5, 0xd8, !PT ;  /* 0x0000001004047812 */ /* 0x002fca00078ed805 */
[----:B------:R2:W-:Y:S02]  /*0230*/  STS [UR7+0x8], R4 ;  /* 0x00000804ff007988 */ /* 0x0005e40008000807 */
.L_x_1:
[----:B------:R-:W-:Y:S05]  /*0240*/  BSYNC B0 ;  /* 0x0000000000007941 */ /* 0x000fea0003800000 */
.L_x_0:
[----:B------:R-:W-:Y:S04]  /*0250*/  BSSY B0, `(.L_x_2) ;  /* 0x000000a000007945 */ /* 0x000fe80003800000 */
[----:B------:R-:W-:Y:S05]  /*0260*/  @P2 BRA `(.L_x_3) ;  /* 0x0000000000202947 */ /* 0x000fea0003800000 */
[----:B--2---:R-:W1:Y:S01]  /*0270*/  LDS R4, [UR7+0x34] ;  /* 0x00003407ff047984 */ /* 0x004e620008000800 */
[----:B------:R-:W-:Y:S02]  /*0280*/  IMAD.MOV.U32 R5, RZ, RZ, 0x3f000000 ;  /* 0x3f000000ff057424 */ /* 0x000fe400078e00ff */
[----:B------:R-:W-:Y:S01]  /*0290*/  @!P2 IMAD.MOV.U32 R6, RZ, RZ, 0x3f ;  /* 0x0000003fff06a424 */ /* 0x000fe200078e00ff */
[----:B------:R-:W2:Y:S02]  /*02a0*/  @!P2 LDS R7, [UR7+0x38] ;  /* 0x00003807ff07a984 */ /* 0x000ea40008000800 */
[----:B-1----:R-:W-:Y:S02]  /*02b0*/  LOP3.LUT R4, R4, 0xff000000, R5, 0xb8, !PT ;  /* 0xff00000004047812 */ /* 0x002fe400078eb805 */
[----:B--2---:R-:W-:-:S03]  /*02c0*/  @!P2 LOP3.LUT R5, R7, 0xff, R6, 0xb8, !PT ;  /* 0x000000ff0705a812 */ /* 0x004fc600078eb806 */
[----:B------:R1:W-:Y:S04]  /*02d0*/  STS [UR7+0x34], R4 ;  /* 0x00003404ff007988 */ /* 0x0003e80008000807 */
[----:B------:R1:W-:Y:S02]  /*02e0*/  @!P2 STS [UR7+0x38], R5 ;  /* 0x00003805ff00a988 */ /* 0x0003e40008000807 */
.L_x_3:
[----:B------:R-:W-:Y:S05]  /*02f0*/  BSYNC B0 ;  /* 0x0000000000007941 */ /* 0x000fea0003800000 */
.L_x_2:
[----:B------:R-:W-:Y:S04]  /*0300*/  BSSY B0, `(.L_x_4) ;  /* 0x000000e000007945 */ /* 0x000fe80003800000 */
[----:B------:R-:W-:Y:S05]  /*0310*/  @P2 BRA `(.L_x_5) ;  /* 0x0000000000302947 */ /* 0x000fea0003800000 */
[----:B-1----:R-:W1:Y:S01]  /*0320*/  LDS R5, [UR7+0x34] ;  /* 0x00003407ff057984 */ /* 0x002e620008000800 */
[----:B--2---:R-:W2:Y:S03]  /*0330*/  LDC.64 R6, c[0x0][0x238] ;  /* 0x00008e00ff067b82 */ /* 0x004ea60000000a00 */
[----:B------:R-:W3:Y:S01]  /*0340*/  LDS R4, [UR7+0x1c] ;  /* 0x00001c07ff047984 */ /* 0x000ee20008000800 */
[C---:B--2---:R-:W-:Y:S01]  /*0350*/  SHF.L.U64.HI R7, R6.reuse, 0x1, R7 ;  /* 0x0000000106077819 */ /* 0x044fe20000010207 */
[----:B------:R-:W-:-:S03]  /*0360*/  IMAD.SHL.U32 R6, R6, 0x2, RZ ;  /* 0x0000000206067824 */ /* 0x000fc600078e00ff */
[--C-:B------:R-:W-:Y:S02]  /*0370*/  SHF.R.U32.HI R9, RZ, 0x4, R7.reuse ;  /* 0x00000004ff097819 */ /* 0x100fe40000011607 */
[----:B------:R-:W-:-:S05]  /*0380*/  SHF.R.U64 R6, R6, 0x4, R7 ;  /* 0x0000000406067819 */ /* 0x000fca0000001207 */
[----:B------:R4:W-:Y:S01]  /*0390*/  STS [UR7+0xc], R6 ;  /* 0x00000c06ff007988 */ /* 0x0009e20008000807 */
[----:B-1----:R-:W-:Y:S02]  /*03a0*/  LOP3.LUT R5, R5, 0x7, RZ, 0xb8, !PT ;  /* 0x0000000705057812 */ /* 0x002fe400078eb8ff */
[----:B---3--:R-:W-:-:S03]  /*03b0*/  LOP3.LUT R4, R4, 0xf, R9, 0xb8, !PT ;  /* 0x0000000f04047812 */ /* 0x008fc600078eb809 */
[----:B------:R4:W-:Y:S04]  /*03c0*/  STS [UR7+0x34], R5 ;  /* 0x00003405ff007988 */ /* 0x0009e80008000807 */
[----:B------:R4:W-:Y:S02]  /*03d0*/  STS [UR7+0x1c], R4 ;  /* 0x00001c04ff007988 */ /* 0x0009e40008000807 */
.L_x_5:
[----:B------:R-:W-:Y:S05]  /*03e0*/  BSYNC B0 ;  /* 0x0000000000007941 */ /* 0x000fea0003800000 */
.L_x_4:
[----:B------:R-:W-:Y:S04]  /*03f0*/  BSSY B1, `(.L_x_6) ;  /* 0x000001b000017945 */ /* 0x000fe80003800000 */
[----:B------:R-:W-:Y:S01]  /*0400*/  BSSY B0, `(.L_x_7) ;  /* 0x0000016000007945 */ /* 0x000fe20003800000 */
[----:B--2---:R-:W-:-:S03]  /*0410*/  IMAD.MOV.U32 R7, RZ, RZ, RZ ;  /* 0x000000ffff077224 */ /* 0x004fc600078e00ff */
[----:B------:R-:W-:Y:S05]  /*0420*/  @P2 BRA `(.L_x_8) ;  /* 0x0000000000202947 */ /* 0x000fea0003800000 */
[----:B-1--4-:R-:W1:Y:S02]  /*0430*/  LDS R4, [UR7+0x34] ;  /* 0x00003407ff047984 */ /* 0x012e640008000800 */
[----:B-1----:R-:W-:-:S05]  /*0440*/  LOP3.LUT R4, R4, 0x38, RZ, 0xb8, !PT ;  /* 0x0000003804047812 */ /* 0x002fca00078eb8ff */
[----:B------:R1:W-:Y:S01]  /*0450*/  STS [UR7+0x34], R4 ;  /* 0x00003404ff007988 */ /* 0x0003e20008000807 */
[----:B------:R-:W-:Y:S05]  /*0460*/  @P2 BRA `(.L_x_9) ;  /* 0x0000000000202947 */ /* 0x000fea0003800000 */
[----:B-1----:R-:W1:Y:S01]  /*0470*/  LDS R4, [UR7+0x8] ;  /* 0x00000807ff047984 */ /* 0x002e620008000800 */
[----:B------:R-:W-:-:S05]  /*0480*/  IMAD.MOV.U32 R5, RZ, RZ, 0x780 ;  /* 0x00000780ff057424 */ /* 0x000fca00078e00ff */
[----:B-1----:R-:W-:-:S05]  /*0490*/  LOP3.LUT R4, R4, 0x500, R5, 0xd8, !PT ;  /* 0x0000050004047812 */ /* 0x002fca00078ed805 */
[----:B------:R2:W-:Y:S02]  /*04a0*/  STS [UR7+0x8], R4 ;  /* 0x00000804ff007988 */ /* 0x0005e40008000807 */
.L_x_8:
[----:B------:R-:W-:Y:S05]  /*04b0*/  @P2 BRA `(.L_x_10) ;  /* 0x0000000000282947 */ /* 0x000fea0003800000 */
[----:B-12-4-:R-:W1:Y:S02]  /*04c0*/  LDS R4, [UR7+0x8] ;  /* 0x00000807ff047984 */ /* 0x016e640008000800 */
[----:B-1----:R-:W-:-:S05]  /*04d0*/  LOP3.LUT R4, R4, 0x1800, RZ, 0xb8, !PT ;  /* 0x0000180004047812 */ /* 0x002fca00078eb8ff */
[----:B------:R2:W-:Y:S02]  /*04e0*/  STS [UR7+0x8], R4 ;  /* 0x00000804ff007988 */ /* 0x0005e40008000807 */
.L_x_9:
[----:B------:R-:W-:Y:S05]  /*04f0*/  @P2 BREAK B0 ;  /* 0x0000000000002942 */ /* 0x000fea0003800000 */
[----:B------:R-:W-:Y:S05]  /*0500*/  @P2 BRA `(.L_x_11) ;  /* 0x0000000000242947 */ /* 0x000fea0003800000 */
[----:B------:R-:W3:Y:S01]  /*0510*/  LDS R5, [UR7+0x8] ;  /* 0x00000807ff057984 */ /* 0x000ee20008000800 */
[----:B-12---:R-:W-:-:S05]  /*0520*/  IMAD.MOV.U32 R4, RZ, RZ, 0x6000 ;  /* 0x00006000ff047424 */ /* 0x006fca00078e00ff */
[----:B---3--:R-:W-:-:S04]  /*0530*/  LOP3.LUT R4, R5, 0x6000, R4, 0xd8, !PT ;  /* 0x0000600005047812 */ /* 0x008fc800078ed804 */
[----:B------:R-:W-:-:S05]  /*0540*/  LOP3.LUT R4, R4, 0x400000, RZ, 0xb8, !PT ;  /* 0x0040000004047812 */ /* 0x000fca00078eb8ff */
[----:B------:R3:W-:Y:S02]  /*0550*/  STS [UR7+0x8], R4 ;  /* 0x00000804ff007988 */ /* 0x0007e40008000807 */
.L_x_10:
[----:B------:R-:W-:Y:S05]  /*0560*/  BSYNC B0 ;  /* 0x0000000000007941 */ /* 0x000fea0003800000 */
.L_x_7:
[----:B-1234-:R-:W1:Y:S02]  /*0570*/  @!P2 LDS R4, [UR7+0x8] ;  /* 0x00000807ff04a984 */ /* 0x01ee640008000800 */
[----:B-1----:R-:W-:-:S05]  /*0580*/  @!P2 LOP3.LUT R4, R4, 0x8000, RZ, 0xb8, !PT ;  /* 0x000080000404a812 */ /* 0x002fca00078eb8ff */
[----:B------:R3:W-:Y:S02]  /*0590*/  @!P2 STS [UR7+0x8], R4 ;  /* 0x00000804ff00a988 */ /* 0x0007e40008000807 */
.L_x_11:
[----:B------:R-:W-:Y:S05]  /*05a0*/  BSYNC B1 ;  /* 0x0000000000017941 */ /* 0x000fea0003800000 */
.L_x_6:
[----:B------:R-:W-:Y:S05]  /*05b0*/  WARPSYNC.ALL ;  /* 0x0000000000007948 */ /* 0x000fea0003800000 */
[----:B------:R-:W4:Y:S02]  /*05c0*/  LDC R6, c[0x0][0x22c] ;  /* 0x00008b00ff067b82 */ /* 0x000f240000000800 */
[----:B----4-:R-:W-:Y:S01]  /*05d0*/  VIADD R6, R6, 0xffffffff ;  /* 0xffffffff06067836 */ /* 0x010fe20000000000 */
[----:B------:R-:W-:Y:S06]  /*05e0*/  @P0 BRA `(.L_x_12) ;  /* 0x0000000000280947 */ /* 0x000fec0003800000 */
[----:B-123--:R-:W1:Y:S01]  /*05f0*/  S2R R4, SR_LANEID ;  /* 0x0000000000047919 */ /* 0x00ee620000000000 */
[----:B------:R-:W-:Y:S05]  /*0600*/  WARPSYNC.ALL ;  /* 0x0000000000007948 */ /* 0x000fea0003800000 */
[----:B-1----:R-:W-:-:S05]  /*0610*/  IMAD.SHL.U32 R8, R4, 0x4, RZ ;  /* 0x0000000404087824 */ /* 0x002fca00078e00ff */
[----:B------:R-:W1:Y:S01]  /*0620*/  LDS R9, [R8+UR7] ;  /* 0x0000000708097984 */ /* 0x000e620008000800 */
[----:B------:R-:W-:-:S05]  /*0630*/  IADD3 R4, P1, R8, UR12, RZ ;  /* 0x0000000c08047c10 */ /* 0x000fca000ff3e0ff */
[----:B------:R-:W-:-:S05]  /*0640*/  IMAD.X R5, RZ, RZ, UR13, P1 ;  /* 0x0000000dff057e24 */ /* 0x000fca00088e06ff */
[----:B-1----:R4:W5:Y:S01]  /*0650*/  ATOMG.E.EXCH.STRONG.GPU PT, RZ, [R4], R9 ;  /* 0x0000000904ff73a8 */ /* 0x00296200041ee100 */
[----:B------:R-:W-:-:S04]  /*0660*/  DEPBAR {5,4,3,2,1,0} ;  /* 0x0000003f0000791a */ /* 0x000fc80000000000 */
[----:B------:R4:W-:Y:S01]  /*0670*/  UTMACCTL.IV [UR12] ;  /* 0x000000000c0079b9 */ /* 0x0009e20008000000 */
[----:B------:R-:W-:Y:S01]  /*0680*/  NOP ;  /* 0x0000000000007918 */ /* 0x000fe20000000000 */
.L_x_12:
[----:B------:R-:W-:Y:S05]  /*0690*/  @P0 BRA `(.L_x_13) ;  /* 0x00000000000c0947 */ /* 0x000fea0003800000 */
[----:B------:R0:W-:Y:S01]  /*06a0*/  UTMACMDFLUSH ;  /* 0x00000000000079b7 */ /* 0x0001e20000000000 */
[----:B------:R-:W-:Y:S05]  /*06b0*/  @P0 BRA `(.L_x_13) ;  /* 0x0000000000040947 */ /* 0x000fea0003800000 */
[----:B------:R-:W-:-:S04]  /*06c0*/  DEPBAR.LE SB0, 0x0 ;  /* 0x000080000000791a */ /* 0x000fc80000000000 */
.L_x_13:
[----:B------:R-:W-:Y:S05]  /*06d0*/  WARPSYNC.ALL ;  /* 0x0000000000007948 */ /* 0x000fea0003800000 */
[----:B-----5:R-:W-:Y:S06]  /*06e0*/  BAR.SYNC.DEFER_BLOCKING 0x0 ;  /* 0x0000000000007b1d */ /* 0x020fec0000010000 */
[----:B------:R-:W-:Y:S02]  /*06f0*/  BSSY B1, `(.L_x_14) ;  /* 0x000000b000017945 */ /* 0x000fe40003800000 */
[----:B------:R-:W-:Y:S06]  /*0700*/  BAR.SYNC.DEFER_BLOCKING 0x0 ;  /* 0x0000000000007b1d */ /* 0x000fec0000010000 */
[----:B------:R5:W-:Y:S01]  /*0710*/  @!P0 STS [R12], RZ ;  /* 0x000000ff0c008388 */ /* 0x000be20000000800 */
[----:B------:R-:W-:Y:S01]  /*0720*/  NOP ;  /* 0x0000000000007918 */ /* 0x000fe20000000000 */
[----:B------:R-:W-:Y:S05]  /*0730*/  @P2 BRA `(.L_x_15) ;  /* 0x0000000000182947 */ /* 0x000fea0003800000 */
[----:B-1234-:R-:W1:Y:S01]  /*0740*/  LDS R4, [UR7+0x8] ;  /* 0x00000807ff047984 */ /* 0x01ee620008000800 */
[----:B------:R-:W2:Y:S01]  /*0750*/  LDC.64 R8, c[0x0][0x218] ;  /* 0x00008600ff087b82 */ /* 0x000ea20000000a00 */
[----:B------:R-:W-:Y:S02]  /*0760*/  IMAD.MOV.U32 R5, RZ, RZ, 0x70 ;  /* 0x00000070ff057424 */ /* 0x000fe400078e00ff */
[----:B--2---:R2:W-:Y:S03]  /*0770*/  STS.64 [UR7], R8 ;  /* 0x00000008ff007988 */ /* 0x0045e60008000a07 */
[----:B-1----:R-:W-:-:S05]  /*0780*/  LOP3.LUT R4, R4, 0x10, R5, 0xd8, !PT ;  /* 0x0000001004047812 */ /* 0x002fca00078ed805 */
[----:B------:R2:W-:Y:S02]  /*0790*/  STS [UR7+0x8], R4 ;  /* 0x00000804ff007988 */ /* 0x0005e40008000807 */
.L_x_15:
[----:B----4-:R-:W-:Y:S05]  /*07a0*/  BSYNC B1 ;  /* 0x0000000000017941 */ /* 0x010fea0003800000 */
.L_x_14:
[----:B------:R-:W-:Y:S04]  /*07b0*/  BSSY B1, `(.L_x_16) ;  /* 0x000000a000017945 */ /* 0x000fe80003800000 */
[----:B------:R-:W-:Y:S05]  /*07c0*/  @P2 BRA `(.L_x_17) ;  /* 0x0000000000202947 */ /* 0x000fea0003800000 */
[----:B-123--:R-:W1:Y:S01]  /*07d0*/  LDS R4, [UR7+0x34] ;  /* 0x00003407ff047984 */ /* 0x00ee620008000800 */
[----:B------:R-:W-:Y:S02]  /*07e0*/  IMAD.MOV.U32 R9, RZ, RZ, 0x3f000000 ;  /* 0x3f000000ff097424 */ /* 0x000fe400078e00ff */
[----:B------:R-:W-:Y:S01]  /*07f0*/  @!P2 IMAD.MOV.U32 R5, RZ, RZ, 0x7f ;  /* 0x0000007fff05a424 */ /* 0x000fe200078e00ff */
[----:B------:R-:W2:Y:S02]  /*0800*/  @!P2 LDS R8, [UR7+0x38] ;  /* 0x00003807ff08a984 */ /* 0x000ea40008000800 */
[----:B-1----:R-:W-:Y:S02]  /*0810*/  LOP3.LUT R4, R4, 0xff000000, R9, 0xb8, !PT ;  /* 0xff00000004047812 */ /* 0x002fe400078eb809 */
[----:B--2---:R-:W-:-:S03]  /*0820*/  @!P2 LOP3.LUT R5, R8, 0xff, R5, 0xb8, !PT ;  /* 0x000000ff0805a812 */ /* 0x004fc600078eb805 */
[----:B------:R4:W-:Y:S04]  /*0830*/  STS [UR7+0x34], R4 ;  /* 0x00003404ff007988 */ /* 0x0009e80008000807 */
[----:B------:R4:W-:Y:S02]  /*0840*/  @!P2 STS [UR7+0x38], R5 ;  /* 0x00003805ff00a988 */ /* 0x0009e40008000807 */
.L_x_17:
[----:B------:R-:W-:Y:S05]  /*0850*/  BSYNC B1 ;  /* 0x0000000000017941 */ /* 0x000fea0003800000 */
.L_x_16:
[----:B------:R-:W-:Y:S04]  /*0860*/  BSSY B1, `(.L_x_18) ;  /* 0x0000004000017945 */ /* 0x000fe80003800000 */
[----:B------:R-:W-:Y:S05]  /*0870*/  @P2 BRA `(.L_x_19) ;  /* 0x0000000000082947 */ /* 0x000fea0003800000 */
[----:B------:R1:W-:Y:S04]  /*0880*/  STS [UR7+0x24], R11 ;  /* 0x0000240bff007988 */ /* 0x0003e80008000807 */
[----:B------:R1:W-:Y:S02]  /*0890*/  STS [UR7+0x20], R6 ;  /* 0x00002006ff007988 */ /* 0x0003e40008000807 */
.L_x_19:
[----:B------:R-:W-:Y:S05]  /*08a0*/  BSYNC B1 ;  /* 0x0000000000017941 */ /* 0x000fea0003800000 */
.L_x_18:
[----:B------:R-:W-:Y:S04]  /*08b0*/  BSSY B1, `(.L_x_20) ;  /* 0x000000e000017945 */ /* 0x000fe80003800000 */
[----:B------:R-:W-:Y:S05]  /*08c0*/  @P2 BRA `(.L_x_21) ;  /* 0x0000000000302947 */ /* 0x000fea0003800000 */
[----:B----4-:R-:W4:Y:S01]  /*08d0*/  LDS R5, [UR7+0x34] ;  /* 0x00003407ff057984 */ /* 0x010f220008000800 */
[----:B--2---:R-:W2:Y:S03]  /*08e0*/  LDC.64 R8, c[0x0][0x240] ;  /* 0x00009000ff087b82 */ /* 0x004ea60000000a00 */
[----:B-1-3--:R-:W1:Y:S01]  /*08f0*/  LDS R4, [UR7+0x1c] ;  /* 0x00001c07ff047984 */ /* 0x00ae620008000800 */
[C---:B--2---:R-:W-:Y:S01]  /*0900*/  SHF.L.U64.HI R9, R8.reuse, 0x1, R9 ;  /* 0x0000000108097819 */ /* 0x044fe20000010209 */
[----:B------:R-:W-:-:S03]  /*0910*/  IMAD.SHL.U32 R8, R8, 0x2, RZ ;  /* 0x0000000208087824 */ /* 0x000fc600078e00ff */
[--C-:B------:R-:W-:Y:S02]  /*0920*/  SHF.R.U32.HI R11, RZ, 0x4, R9.reuse ;  /* 0x00000004ff0b7819 */ /* 0x100fe40000011609 */
[----:B------:R-:W-:-:S05]  /*0930*/  SHF.R.U64 R8, R8, 0x4, R9 ;  /* 0x0000000408087819 */ /* 0x000fca0000001209 */
[----:B------:R2:W-:Y:S01]  /*0940*/  STS [UR7+0xc], R8 ;  /* 0x00000c08ff007988 */ /* 0x0005e20008000807 */
[----:B----4-:R-:W-:Y:S02]  /*0950*/  LOP3.LUT R5, R5, 0x7, RZ, 0xb8, !PT ;  /* 0x0000000705057812 */ /* 0x010fe400078eb8ff */
[----:B-1----:R-:W-:-:S03]  /*0960*/  LOP3.LUT R4, R4, 0xf, R11, 0xb8, !PT ;  /* 0x0000000f04047812 */ /* 0x002fc600078eb80b */
[----:B------:R2:W-:Y:S04]  /*0970*/  STS [UR7+0x34], R5 ;  /* 0x00003405ff007988 */ /* 0x0005e80008000807 */
[----:B------:R2:W-:Y:S02]  /*0980*/  STS [UR7+0x1c], R4 ;  /* 0x00001c04ff007988 */ /* 0x0005e40008000807 */
.L_x_21:
[----:B------:R-:W-:Y:S05]  /*0990*/  BSYNC B1 ;  /* 0x0000000000017941 */ /* 0x000fea0003800000 */
.L_x_20:
[----:B------:R-:W-:Y:S04]  /*09a0*/  BSSY B2, `(.L_x_22) ;  /* 0x000001a000027945 */ /* 0x000fe80003800000 */
[----:B------:R-:W-:Y:S04]  /*09b0*/  BSSY B1, `(.L_x_23) ;  /* 0x0000015000017945 */ /* 0x000fe80003800000 */
[----:B------:R-:W-:Y:S05]  /*09c0*/  @P2 BRA `(.L_x_24) ;  /* 0x0000000000202947 */ /* 0x000fea0003800000 */
[----:B-1234-:R-:W1:Y:S02]  /*09d0*/  LDS R4, [UR7+0x34] ;  /* 0x00003407ff047984 */ /* 0x01ee640008000800 */
[----:B-1----:R-:W-:-:S05]  /*09e0*/  LOP3.LUT R4, R4, 0x38, RZ, 0xb8, !PT ;  /* 0x0000003804047812 */ /* 0x002fca00078eb8ff */
[----:B------:R1:W-:Y:S01]  /*09f0*/  STS [UR7+0x34], R4 ;  /* 0x00003404ff007988 */ /* 0x0003e20008000807 */
[----:B------:R-:W-:Y:S05]  /*0a00*/  @P2 BRA `(.L_x_25) ;  /* 0x0000000000202947 */ /* 0x000fea0003800000 */
[----:B-1----:R-:W1:Y:S01]  /*0a10*/  LDS R4, [UR7+0x8] ;  /* 0x00000807ff047984 */ /* 0x002e620008000800 */
[----:B------:R-:W-:-:S05]  /*0a20*/  IMAD.MOV.U32 R5, RZ, RZ, 0x780 ;  /* 0x00000780ff057424 */ /* 0x000fca00078e00ff */
[----:B-1----:R-:W-:-:S05]  /*0a30*/  LOP3.LUT R4, R4, 0x500, R5, 0xd8, !PT ;  /* 0x0000050004047812 */ /* 0x002fca00078ed805 */
[----:B------:R1:W-:Y:S02]  /*0a40*/  STS [UR7+0x8], R4 ;  /* 0x00000804ff007988 */ /* 0x0003e40008000807 */
.L_x_24:
[----:B------:R-:W-:Y:S05]  /*0a50*/  @P2 BRA `(.L_x_26) ;  /* 0x0000000000282947 */ /* 0x000fea0003800000 */
[----:B-1234-:R-:W1:Y:S02]  /*0a60*/  LDS R4, [UR7+0x8] ;  /* 0x00000807ff047984 */ /* 0x01ee640008000800 */
[----:B-1----:R-:W-:-:S05]  /*0a70*/  LOP3.LUT R4, R4, 0x1800, RZ, 0xb8, !PT ;  /* 0x0000180004047812 */ /* 0x002fca00078eb8ff */
[----:B------:R2:W-:Y:S02]  /*0a80*/  STS [UR7+0x8], R4 ;  /* 0x00000804ff007988 */ /* 0x0005e40008000807 */
.L_x_25:
[----:B------:R-:W-:Y:S05]  /*0a90*/  @P2 BREAK B1 ;  /* 0x0000000000012942 */ /* 0x000fea0003800000 */
[----:B------:R-:W-:Y:S05]  /*0aa0*/  @P2 BRA `(.L_x_27) ;  /* 0x0000000000242947 */ /* 0x000fea0003800000 */
[----:B-12---:R-:W1:Y:S01]  /*0ab0*/  LDS R4, [UR7+0x8] ;  /* 0x00000807ff047984 */ /* 0x006e620008000800 */
[----:B------:R-:W-:-:S05]  /*0ac0*/  IMAD.MOV.U32 R5, RZ, RZ, 0x6000 ;  /* 0x00006000ff057424 */ /* 0x000fca00078e00ff */
[----:B-1----:R-:W-:-:S04]  /*0ad0*/  LOP3.LUT R4, R4, 0x6000, R5, 0xd8, !PT ;  /* 0x0000600004047812 */ /* 0x002fc800078ed805 */
[----:B------:R-:W-:-:S05]  /*0ae0*/  LOP3.LUT R4, R4, 0x400000, RZ, 0xb8, !PT ;  /* 0x0040000004047812 */ /* 0x000fca00078eb8ff */
[----:B------:R1:W-:Y:S02]  /*0af0*/  STS [UR7+0x8], R4 ;  /* 0x00000804ff007988 */ /* 0x0003e40008000807 */
.L_x_26:
[----:B------:R-:W-:Y:S05]  /*0b00*/  BSYNC B1 ;  /* 0x0000000000017941 */ /* 0x000fea0003800000 */
.L_x_23:
[----:B-1234-:R-:W1:Y:S02]  /*0b10*/  @!P2 LDS R4, [UR7+0x8] ;  /* 0x00000807ff04a984 */ /* 0x01ee640008000800 */
[----:B-1----:R-:W-:-:S05]  /*0b20*/  @!P2 LOP3.LUT R4, R4, 0x8000, RZ, 0xb8, !PT ;  /* 0x000080000404a812 */ /* 0x002fca00078eb8ff */
[----:B------:R3:W-:Y:S02]  /*0b30*/  @!P2 STS [UR7+0x8], R4 ;  /* 0x00000804ff00a988 */ /* 0x0007e40008000807 */
.L_x_27:
[----:B------:R-:W-:Y:S05]  /*0b40*/  BSYNC B2 ;  /* 0x0000000000027941 */ /* 0x000fea0003800000 */
.L_x_22:
[----:B------:R-:W-:Y:S05]  /*0b50*/  WARPSYNC.ALL ;  /* 0x0000000000007948 */ /* 0x000fea0003800000 */
[----:B------:R-:W-:-:S04]  /*0b60*/  UIADD3 UR15, UR4, 0x80, URZ ;  /* 0x00000080040f7890 */ /* 0x000fc8000fffe03f */
[----:B------:R-:W-:-:S04]  /*0b70*/  UIADD3 UR14, UP0, UR15, UR16, URZ ;  /* 0x000000100f0e7290 */ /* 0x000fc8000ff1e03f */
[----:B------:R-:W-:Y:S01]  /*0b80*/  ULEA.HI.X.SX32 UR15, UR15, UR17, 0x1, UP0 ;  /* 0x000000110f0f7291 */ /* 0x000fe200080f0e3f */
[----:B------:R-:W-:Y:S11]  /*0b90*/  @P0 BRA `(.L_x_28) ;  /* 0x0000000000280947 */ /* 0x000ff60003800000 */
[----:B-123--:R-:W1:Y:S01]  /*0ba0*/  S2R R4, SR_LANEID ;  /* 0x0000000000047919 */ /* 0x00ee620000000000 */
[----:B------:R-:W-:Y:S05]  /*0bb0*/  WARPSYNC.ALL ;  /* 0x0000000000007948 */ /* 0x000fea0003800000 */
[----:B-1----:R-:W-:-:S05]  /*0bc0*/  IMAD.SHL.U32 R8, R4, 0x4, RZ ;  /* 0x0000000404087824 */ /* 0x002fca00078e00ff */
[----:B------:R-:W1:Y:S01]  /*0bd0*/  LDS R9, [R8+UR7] ;  /* 0x0000000708097984 */ /* 0x000e620008000800 */
[----:B------:R-:W-:-:S05]  /*0be0*/  IADD3 R4, P1, R8, UR14, RZ ;  /* 0x0000000e08047c10 */ /* 0x000fca000ff3e0ff */
[----:B------:R-:W-:-:S05]  /*0bf0*/  IMAD.X R5, RZ, RZ, UR15, P1 ;  /* 0x0000000fff057e24 */ /* 0x000fca00088e06ff */
[----:B-1----:R4:W2:Y:S01]  /*0c00*/  ATOMG.E.EXCH.STRONG.GPU PT, RZ, [R4], R9 ;  /* 0x0000000904ff73a8 */ /* 0x0028a200041ee100 */
[----:B------:R-:W-:-:S04]  /*0c10*/  DEPBAR {5,4,3,2,1,0} ;  /* 0x0000003f0000791a */ /* 0x000fc80000000000 */
[----:B------:R4:W-:Y:S01]  /*0c20*/  UTMACCTL.IV [UR14] ;  /* 0x000000000e0079b9 */ /* 0x0009e20008000000 */
[----:B------:R-:W-:Y:S01]  /*0c30*/  NOP ;  /* 0x0000000000007918 */ /* 0x000fe20000000000 */
.L_x_28:
[----:B------:R-:W-:Y:S05]  /*0c40*/  @P0 BRA `(.L_x_29) ;  /* 0x00000000000c0947 */ /* 0x000fea0003800000 */
[----:B------:R0:W-:Y:S01]  /*0c50*/  UTMACMDFLUSH ;  /* 0x00000000000079b7 */ /* 0x0001e20000000000 */
[----:B------:R-:W-:Y:S05]  /*0c60*/  @P0 BRA `(.L_x_29) ;  /* 0x0000000000040947 */ /* 0x000fea0003800000 */
[----:B------:R-:W-:-:S04]  /*0c70*/  DEPBAR.LE SB0, 0x0 ;  /* 0x000080000000791a */ /* 0x000fc80000000000 */
.L_x_29:
[----:B------:R-:W-:Y:S05]  /*0c80*/  WARPSYNC.ALL ;  /* 0x0000000000007948 */ /* 0x000fea0003800000 */
[----:B--2---:R-:W-:Y:S06]  /*0c90*/  BAR.SYNC.DEFER_BLOCKING 0x0 ;  /* 0x0000000000007b1d */ /* 0x004fec0000010000 */
[----:B------:R-:W-:Y:S02]  /*0ca0*/  BSSY B2, `(.L_x_30) ;  /* 0x000000b000027945 */ /* 0x000fe40003800000 */
[----:B------:R-:W-:Y:S06]  /*0cb0*/  BAR.SYNC.DEFER_BLOCKING 0x0 ;  /* 0x0000000000007b1d */ /* 0x000fec0000010000 */
[----:B------:R2:W-:Y:S01]  /*0cc0*/  @!P0 STS [R12], RZ ;  /* 0x000000ff0c008388 */ /* 0x0005e20000000800 */
[----:B------:R-:W-:Y:S01]  /*0cd0*/  NOP ;  /* 0x0000000000007918 */ /* 0x000fe20000000000 */
[----:B------:R-:W-:Y:S05]  /*0ce0*/  @P2 BRA `(.L_x_31) ;  /* 0x0000000000182947 */ /* 0x000fea0003800000 */
[----:B-1-34-:R-:W1:Y:S01]  /*0cf0*/  LDS R4, [UR7+0x8] ;  /* 0x00000807ff047984 */ /* 0x01ae620008000800 */
[----:B------:R-:W3:Y:S01]  /*0d00*/  LDC.64 R8, c[0x0][0x220] ;  /* 0x00008800ff087b82 */ /* 0x000ee20000000a00 */
[----:B------:R-:W-:Y:S02]  /*0d10*/  IMAD.MOV.U32 R5, RZ, RZ, 0x70 ;  /* 0x00000070ff057424 */ /* 0x000fe400078e00ff */
[----:B---3--:R3:W-:Y:S03]  /*0d20*/  STS.64 [UR7], R8 ;  /* 0x00000008ff007988 */ /* 0x0087e60008000a07 */
[----:B-1----:R-:W-:-:S05]  /*0d30*/  LOP3.LUT R4, R4, 0x10, R5, 0xd8, !PT ;  /* 0x0000001004047812 */ /* 0x002fca00078ed805 */
[----:B------:R3:W-:Y:S02]  /*0d40*/  STS [UR7+0x8], R4 ;  /* 0x00000804ff007988 */ /* 0x0007e40008000807 */
.L_x_31:
[----:B----4-:R-:W-:Y:S05]  /*0d50*/  BSYNC B2 ;  /* 0x0000000000027941 */ /* 0x010fea0003800000 */
.L_x_30:
[----:B------:R-:W-:Y:S04]  /*0d60*/  BSSY B3, `(.L_x_32) ;  /* 0x0000011000037945 */ /* 0x000fe80003800000 */
[----:B------:R-:W-:Y:S04]  /*0d70*/  BSSY B2, `(.L_x_33) ;  /* 0x000000e000027945 */ /* 0x000fe80003800000 */
[----:B------:R-:W-:Y:S05]  /*0d80*/  @P2 BRA `(.L_x_34) ;  /* 0x0000000000242947 */ /* 0x000fea0003800000 */
[----:B-1-3--:R-:W1:Y:S01]  /*0d90*/  LDS R4, [UR7+0x34] ;  /* 0x00003407ff047984 */ /* 0x00ae620008000800 */
[----:B------:R-:W-:-:S05]  /*0da0*/  IMAD.MOV.U32 R5, RZ, RZ, 0x3f000000 ;  /* 0x3f000000ff057424 */ /* 0x000fca00078e00ff */
[----:B-1----:R-:W-:-:S05]  /*0db0*/  LOP3.LUT R4, R4, 0xff000000, R5, 0xb8, !PT ;  /* 0xff00000004047812 */ /* 0x002fca00078eb805 */
[----:B------:R1:W-:Y:S01]  /*0dc0*/  STS [UR7+0x34], R4 ;  /* 0x00003404ff007988 */ /* 0x0003e20008000807 */
[----:B------:R-:W-:Y:S05]  /*0dd0*/  @P2 BRA `(.L_x_35) ;  /* 0x00000000001c2947 */ /* 0x000fea0003800000 */
[----:B-1----:R-:W1:Y:S01]  /*0de0*/  LDS R4, [UR7+0x38] ;  /* 0x00003807ff047984 */ /* 0x002e620008000800 */
[----:B------:R-:W-:-:S05]  /*0df0*/  IMAD.MOV.U32 R5, RZ, RZ, 0x3f ;  /* 0x0000003fff057424 */ /* 0x000fca00078e00ff */
[----:B-1----:R-:W-:-:S05]  /*0e00*/  LOP3.LUT R4, R4, 0xff, R5, 0xb8, !PT ;  /* 0x000000ff04047812 */ /* 0x002fca00078eb805 */
[----:B------:R4:W-:Y:S02]  /*0e10*/  STS [UR7+0x38], R4 ;  /* 0x00003804ff007988 */ /* 0x0009e40008000807 */
.L_x_34:
[----:B------:R-:W-:Y:S05]  /*0e20*/  @P2 BREAK B2 ;  /* 0x0000000000022942 */ /* 0x000fea0003800000 */
[----:B------:R-:W-:Y:S05]  /*0e30*/  @P2 BRA `(.L_x_36) ;  /* 0x00000000000c2947 */ /* 0x000fea0003800000 */
[----:B------:R1:W-:Y:S02]  /*0e40*/  STS [UR7+0x20], R6 ;  /* 0x00002006ff007988 */ /* 0x0003e40008000807 */
.L_x_35:
[----:B------:R-:W-:Y:S05]  /*0e50*/  BSYNC B2 ;  /* 0x0000000000027941 */ /* 0x000fea0003800000 */
.L_x_33:
[----:B------:R1:W-:Y:S02]  /*0e60*/  @!P2 STS [UR7+0x24], R3 ;  /* 0x00002403ff00a988 */ /* 0x0003e40008000807 */
.L_x_36:
[----:B------:R-:W-:Y:S05]  /*0e70*/  BSYNC B3 ;  /* 0x0000000000037941 */ /* 0x000fea0003800000 */
.L_x_32:
[----:B------:R-:W-:Y:S05]  /*0e80*/  WARPSYNC.ALL ;  /* 0x0000000000007948 */ /* 0x000fea0003800000 */
[----:B------:R-:W-:Y:S04]  /*0e90*/  BSSY B3, `(.L_x_37) ;  /* 0x000000e000037945 */ /* 0x000fe80003800000 */
[----:B------:R-:W-:Y:S05]  /*0ea0*/  @P2 BRA `(.L_x_38) ;  /* 0x0000000000302947 */ /* 0x000fea0003800000 */
[----:B-1-34-:R-:W1:Y:S01]  /*0eb0*/  LDS R4, [UR7+0x34] ;  /* 0x00003407ff047984 */ /* 0x01ae620008000800 */
[----:B------:R-:W3:Y:S03]  /*0ec0*/  LDC.64 R8, c[0x0][0x248] ;  /* 0x00009200ff087b82 */ /* 0x000ee60000000a00 */
[----:B------:R-:W4:Y:S01]  /*0ed0*/  LDS R3, [UR7+0x1c] ;  /* 0x00001c07ff037984 */ /* 0x000f220008000800 */
[C---:B---3--:R-:W-:Y:S01]  /*0ee0*/  SHF.L.U64.HI R6, R8.reuse, 0x1, R9 ;  /* 0x0000000108067819 */ /* 0x048fe20000010209 */
[----:B------:R-:W-:-:S03]  /*0ef0*/  IMAD.SHL.U32 R5, R8, 0x2, RZ ;  /* 0x0000000208057824 */ /* 0x000fc600078e00ff */
[--C-:B------:R-:W-:Y:S02]  /*0f00*/  SHF.R.U32.HI R8, RZ, 0x4, R6.reuse ;  /* 0x00000004ff087819 */ /* 0x100fe40000011606 */
[----:B------:R-:W-:-:S05]  /*0f10*/  SHF.R.U64 R5, R5, 0x4, R6 ;  /* 0x0000000405057819 */ /* 0x000fca0000001206 */
[----:B------:R3:W-:Y:S01]  /*0f20*/  STS [UR7+0xc], R5 ;  /* 0x00000c05ff007988 */ /* 0x0007e20008000807 */
[----:B-1----:R-:W-:Y:S02]  /*0f30*/  LOP3.LUT R4, R4, 0x7, RZ, 0xb8, !PT ;  /* 0x0000000704047812 */ /* 0x002fe400078eb8ff */
[----:B----4-:R-:W-:-:S03]  /*0f40*/  LOP3.LUT R3, R3, 0xf, R8, 0xb8, !PT ;  /* 0x0000000f03037812 */ /* 0x010fc600078eb808 */
[----:B------:R3:W-:Y:S04]  /*0f50*/  STS [UR7+0x34], R4 ;  /* 0x00003404ff007988 */ /* 0x0007e80008000807 */
[----:B------:R3:W-:Y:S02]  /*0f60*/  STS [UR7+0x1c], R3 ;  /* 0x00001c03ff007988 */ /* 0x0007e40008000807 */
.L_x_38:
[----:B------:R-:W-:Y:S05]  /*0f70*/  BSYNC B3 ;  /* 0x0000000000037941 */ /* 0x000fea0003800000 */
.L_x_37:
[----:B------:R-:W-:Y:S04]  /*0f80*/  BSSY B3, `(.L_x_39) ;  /* 0x000001a000037945 */ /* 0x000fe80003800000 */
[----:B------:R-:W-:Y:S04]  /*0f90*/  BSSY B4, `(.L_x_40) ;  /* 0x0000015000047945 */ /* 0x000fe80003800000 */
[----:B------:R-:W-:Y:S05]  /*0fa0*/  @P2 BRA `(.L_x_41) ;  /* 0x0000000000202947 */ /* 0x000fea0003800000 */
[----:B-1-3--:R-:W1:Y:S02]  /*0fb0*/  LDS R3, [UR7+0x34] ;  /* 0x00003407ff037984 */ /* 0x00ae640008000800 */
[----:B-1----:R-:W-:-:S05]  /*0fc0*/  LOP3.LUT R3, R3, 0x38, RZ, 0xb8, !PT ;  /* 0x0000003803037812 */ /* 0x002fca00078eb8ff */
[----:B------:R1:W-:Y:S01]  /*0fd0*/  STS [UR7+0x34], R3 ;  /* 0x00003403ff007988 */ /* 0x0003e20008000807 */
[----:B------:R-:W-:Y:S05]  /*0fe0*/  @P2 BRA `(.L_x_42) ;  /* 0x0000000000202947 */ /* 0x000fea0003800000 */
[----:B-1----:R-:W1:Y:S01]  /*0ff0*/  LDS R3, [UR7+0x8] ;  /* 0x00000807ff037984 */ /* 0x002e620008000800 */
[----:B----4-:R-:W-:-:S05]  /*1000*/  IMAD.MOV.U32 R4, RZ, RZ, 0x780 ;  /* 0x00000780ff047424 */ /* 0x010fca00078e00ff */
[----:B-1----:R-:W-:-:S05]  /*1010*/  LOP3.LUT R3, R3, 0x500, R4, 0xd8, !PT ;  /* 0x0000050003037812 */ /* 0x002fca00078ed804 */
[----:B------:R1:W-:Y:S02]  /*1020*/  STS [UR7+0x8], R3 ;  /* 0x00000803ff007988 */ /* 0x0003e40008000807 */
.L_x_41:
[----:B------:R-:W-:Y:S05]  /*1030*/  @P2 BRA `(.L_x_43) ;  /* 0x0000000000282947 */ /* 0x000fea0003800000 */
[----:B-1-3--:R-:W1:Y:S02]  /*1040*/  LDS R3, [UR7+0x8] ;  /* 0x00000807ff037984 */ /* 0x00ae640008000800 */
[----:B-1----:R-:W-:-:S05]  /*1050*/  LOP3.LUT R3, R3, 0x1800, RZ, 0xb8, !PT ;  /* 0x0000180003037812 */ /* 0x002fca00078eb8ff */
[----:B------:R3:W-:Y:S02]  /*1060*/  STS [UR7+0x8], R3 ;  /* 0x00000803ff007988 */ /* 0x0007e40008000807 */
.L_x_42:
[----:B------:R-:W-:Y:S05]  /*1070*/  @P2 BREAK B4 ;  /* 0x0000000000042942 */ /* 0x000fea0003800000 */
[----:B------:R-:W-:Y:S05]  /*1080*/  @P2 BRA `(.L_x_44) ;  /* 0x0000000000242947 */ /* 0x000fea0003800000 */
[----:B-1-3--:R-:W1:Y:S01]  /*1090*/  LDS R3, [UR7+0x8] ;  /* 0x00000807ff037984 */ /* 0x00ae620008000800 */
[----:B----4-:R-:W-:-:S05]  /*10a0*/  IMAD.MOV.U32 R4, RZ, RZ, 0x6000 ;  /* 0x00006000ff047424 */ /* 0x010fca00078e00ff */
[----:B-1----:R-:W-:-:S04]  /*10b0*/  LOP3.LUT R3, R3, 0x6000, R4, 0xd8, !PT ;  /* 0x0000600003037812 */ /* 0x002fc800078ed804 */
[----:B------:R-:W-:-:S05]  /*10c0*/  LOP3.LUT R3, R3, 0x400000, RZ, 0xb8, !PT ;  /* 0x0040000003037812 */ /* 0x000fca00078eb8ff */
[----:B------:R1:W-:Y:S02]  /*10d0*/  STS [UR7+0x8], R3 ;  /* 0x00000803ff007988 */ /* 0x0003e40008000807 */
.L_x_43:
[----:B------:R-:W-:Y:S05]  /*10e0*/  BSYNC B4 ;  /* 0x0000000000047941 */ /* 0x000fea0003800000 */
.L_x_40:
[----:B-1-3--:R-:W1:Y:S02]  /*10f0*/  @!P2 LDS R3, [UR7+0x8] ;  /* 0x00000807ff03a984 */ /* 0x00ae640008000800 */
[----:B-1----:R-:W-:-:S05]  /*1100*/  @!P2 LOP3.LUT R3, R3, 0x8000, RZ, 0xb8, !PT ;  /* 0x000080000303a812 */ /* 0x002fca00078eb8ff */
[----:B------:R1:W-:Y:S02]  /*1110*/  @!P2 STS [UR7+0x8], R3 ;  /* 0x00000803ff00a988 */ /* 0x0003e40008000807 */
.L_x_44:
[----:B------:R-:W-:Y:S05]  /*1120*/  BSYNC B3 ;  /* 0x0000000000037941 */ /* 0x000fea0003800000 */
.L_x_39:
[----:B------:R-:W-:Y:S05]  /*1130*/  WARPSYNC.ALL ;  /* 0x0000000000007948 */ /* 0x000fea0003800000 */
[----:B------:R-:W-:Y:S01]  /*1140*/  UIADD3 UR4, UR4, 0x100, URZ ;  /* 0x0000010004047890 */ /* 0x000fe2000fffe03f */
[----:B------:R-:W-:Y:S01]  /*1150*/  ISETP.GE.AND P1, PT, R10, 0x1, PT ;  /* 0x000000010a00780c */ /* 0x000fe20003f26270 */
[----:B------:R-:W-:Y:S01]  /*1160*/  IMAD.MOV.U32 R24, RZ, RZ, RZ ;  /* 0x000000ffff187224 */ /* 0x000fe200078e00ff */
[----:B------:R-:W-:Y:S01]  /*1170*/  SHF.R.U32.HI R8, RZ, 0x5, R0 ;  /* 0x00000005ff087819 */ /* 0x000fe20000011600 */
[----:B------:R-:W-:-:S04]  /*1180*/  UIADD3 UR16, UP0, UR4, UR16, URZ ;  /* 0x0000001004107290 */ /* 0x000fc8000ff1e03f */
[----:B------:R-:W-:Y:S01]  /*1190*/  ULEA.HI.X.SX32 UR17, UR4, UR17, 0x1, UP0 ;  /* 0x0000001104117291 */ /* 0x000fe200080f0e3f */
[----:B------:R-:W-:Y:S11]  /*11a0*/  @P0 BRA `(.L_x_45) ;  /* 0x0000000000280947 */ /* 0x000ff60003800000 */
[----:B-1-3--:R-:W1:Y:S01]  /*11b0*/  S2R R3, SR_LANEID ;  /* 0x0000000000037919 */ /* 0x00ae620000000000 */
[----:B------:R-:W-:Y:S05]  /*11c0*/  WARPSYNC.ALL ;  /* 0x0000000000007948 */ /* 0x000fea0003800000 */
[----:B-1----:R-:W-:-:S05]  /*11d0*/  IMAD.SHL.U32 R6, R3, 0x4, RZ ;  /* 0x0000000403067824 */ /* 0x002fca00078e00ff */
[----:B------:R-:W1:Y:S01]  /*11e0*/  LDS R3, [R6+UR7] ;  /* 0x0000000706037984 */ /* 0x000e620008000800 */
[----:B----4-:R-:W-:-:S05]  /*11f0*/  IADD3 R4, P3, R6, UR16, RZ ;  /* 0x0000001006047c10 */ /* 0x010fca000ff7e0ff */
[----:B------:R-:W-:-:S05]  /*1200*/  IMAD.X R5, RZ, RZ, UR17, P3 ;  /* 0x00000011ff057e24 */ /* 0x000fca00098e06ff */
[----:B-1----:R1:W3:Y:S01]  /*1210*/  ATOMG.E.EXCH.STRONG.GPU PT, RZ, [R4], R3 ;  /* 0x0000000304ff73a8 */ /* 0x0022e200041ee100 */
[----:B------:R-:W-:-:S04]  /*1220*/  DEPBAR {5,4,3,2,1,0} ;  /* 0x0000003f0000791a */ /* 0x000fc80000000000 */
[----:B------:R1:W-:Y:S01]  /*1230*/  UTMACCTL.IV [UR16] ;  /* 0x00000000100079b9 */ /* 0x0003e20008000000 */
[----:B------:R-:W-:Y:S01]  /*1240*/  NOP ;  /* 0x0000000000007918 */ /* 0x000fe20000000000 */
.L_x_45:
[----:B------:R-:W-:Y:S05]  /*1250*/  @P0 BRA `(.L_x_46) ;  /* 0x00000000000c0947 */ /* 0x000fea0003800000 */
[----:B------:R0:W-:Y:S01]  /*1260*/  UTMACMDFLUSH ;  /* 0x00000000000079b7 */ /* 0x0001e20000000000 */
[----:B------:R-:W-:Y:S05]  /*1270*/  @P0 BRA `(.L_x_46) ;  /* 0x0000000000040947 */ /* 0x000fea0003800000 */
[----:B------:R-:W-:-:S04]  /*1280*/  DEPBAR.LE SB0, 0x0 ;  /* 0x000080000000791a */ /* 0x000fc80000000000 */
.L_x_46:
[----:B------:R-:W-:Y:S05]  /*1290*/  WARPSYNC.ALL ;  /* 0x0000000000007948 */ /* 0x000fea0003800000 */
[----:B---3--:R-:W-:Y:S01]  /*12a0*/  BAR.SYNC.DEFER_BLOCKING 0x0 ;  /* 0x0000000000007b1d */ /* 0x008fe20000010000 */
[----:B------:R-:W-:Y:S01]  /*12b0*/  R2UR UR18, R8 ;  /* 0x00000000081272ca */ /* 0x000fe200000e0000 */
[----:B------:R-:W-:Y:S01]  /*12c0*/  USHF.L.U32 UR19, UR32, 0x7, URZ ;  /* 0x0000000720137899 */ /* 0x000fe2000800063f */
[----:B------:R-:W-:Y:S01]  /*12d0*/  IMAD.MOV.U32 R25, RZ, RZ, RZ ;  /* 0x000000ffff197224 */ /* 0x000fe200078e00ff */
[----:B------:R-:W-:Y:S01]  /*12e0*/  USHF.L.U32 UR23, UR33, 0x6, URZ ;  /* 0x0000000621177899 */ /* 0x000fe2000800063f */
[----:B------:R-:W-:Y:S01]  /*12f0*/  CS2R R26, SRZ ;  /* 0x00000000001a7805 */ /* 0x000fe2000001ff00 */
[----:B------:R-:W-:Y:S01]  /*1300*/  VOTEU.ALL UP0, P2 ;  /* 0x00000000003f7886 */ /* 0x000fe20001000000 */
[----:B------:R-:W-:Y:S01]  /*1310*/  UMOV UR4, 0x1 ;  /* 0x0000000100047882 */ /* 0x000fe20000000000 */
[----:B------:R-:W-:Y:S01]  /*1320*/  VOTEU.ALL UP1, P2 ;  /* 0x00000000003f7886 */ /* 0x000fe20001020000 */
[----:B------:R-:W-:Y:S01]  /*1330*/  VOTEU.ALL UP2, P2 ;  /* 0x00000000003f7886 */ /* 0x000fe20001040000 */
[----:B------:R-:W-:Y:S01]  /*1340*/  CS2R R28, SRZ ;  /* 0x00000000001c7805 */ /* 0x000fe2000001ff00 */
[----:B------:R-:W-:-:S04]  /*1350*/  @!UP0 UIADD3 UR8, -UR4, 0x100000, URZ ;  /* 0x0010000004088890 */ /* 0x000fc8000fffe13f */
[----:B------:R-:W-:Y:S02]  /*1360*/  @!UP0 USHF.L.U32 UR9, UR8, 0xb, URZ ;  /* 0x0000000b08098899 */ /* 0x000fe4000800063f */
[----:B------:R-:W-:Y:S01]  /*1370*/  @!UP0 USHF.L.U32 UR8, UR8, 0x1, URZ ;  /* 0x0000000108088899 */ /* 0x000fe2000800063f */
        /* <DEDUP_REMOVED lines=9> */
[----:B------:R-:W-:Y:S01]  /*1410*/  VOTEU.ALL UP0, P2 ;  /* 0x00000000003f7886 */ /* 0x000fe20001000000 */
[----:B------:R-:W-:Y:S02]  /*1420*/  CS2R R36, SRZ ;  /* 0x0000000000247805 */ /* 0x000fe4000001ff00 */
[----:B------:R-:W-:Y:S02]  /*1430*/  CS2R R38, SRZ ;  /* 0x0000000000267805 */ /* 0x000fe4000001ff00 */
[----:B------:R-:W-:Y:S02]  /*1440*/  CS2R R40, SRZ ;  /* 0x0000000000287805 */ /* 0x000fe4000001ff00 */
[----:B------:R-:W-:-:S02]  /*1450*/  CS2R R42, SRZ ;  /* 0x00000000002a7805 */ /* 0x000fc4000001ff00 */
[----:B------:R-:W-:Y:S02]  /*1460*/  CS2R R44, SRZ ;  /* 0x00000000002c7805 */ /* 0x000fe4000001ff00 */
[----:B------:R-:W-:Y:S01]  /*1470*/  CS2R R46, SRZ ;  /* 0x00000000002e7805 */ /* 0x000fe2000001ff00 */
[----:B------:R-:W3:Y:S02]  /*1480*/  FENCE.VIEW.ASYNC.S ;  /* 0x00000000000073c6 */ /* 0x000ee40000000000 */
[----:B---3--:R3:W4:Y:S02]  /*1490*/  @!UP0 SYNCS.EXCH.64 URZ, [UR7+0x24000], UR8 ;  /* 0x02400008073f85b2 */ /* 0x0087240008000100 */
[----:B----4-:R-:W-:Y:S01]  /*14a0*/  BAR.SYNC.DEFER_BLOCKING 0x0 ;  /* 0x0000000000007b1d */ /* 0x010fe20000010000 */
[----:B------:R-:W-:Y:S02]  /*14b0*/  CS2R R48, SRZ ;  /* 0x0000000000307805 */ /* 0x000fe4000001ff00 */
[----:B------:R-:W-:-:S02]  /*14c0*/  CS2R R50, SRZ ;  /* 0x0000000000327805 */ /* 0x000fc4000001ff00 */
[----:B------:R-:W-:Y:S02]  /*14d0*/  CS2R R52, SRZ ;  /* 0x0000000000347805 */ /* 0x000fe4000001ff00 */
[----:B------:R-:W-:Y:S02]  /*14e0*/  CS2R R54, SRZ ;  /* 0x0000000000367805 */ /* 0x000fe4000001ff00 */
[----:B------:R-:W-:Y:S02]  /*14f0*/  CS2R R56, SRZ ;  /* 0x0000000000387805 */ /* 0x000fe4000001ff00 */
[----:B------:R-:W-:Y:S02]  /*1500*/  CS2R R58, SRZ ;  /* 0x00000000003a7805 */ /* 0x000fe4000001ff00 */
        /* <DEDUP_REMOVED lines=13> */
[----:B------:R-:W-:Y:S01]  /*15e0*/  CS2R R86, SRZ ;  /* 0x0000000000567805 */ /* 0x000fe2000001ff00 */
[----:B------:R3:W4:Y:S02]  /*15f0*/  @!UP1 SYNCS.EXCH.64 URZ, [UR7+0x24008], UR10 ;  /* 0x0240080a073f95b2 */ /* 0x0007240008000100 */
[----:B----4-:R-:W-:Y:S06]  /*1600*/  BAR.SYNC.DEFER_BLOCKING 0x0 ;  /* 0x0000000000007b1d */ /* 0x010fec0000010000 */
[----:B------:R3:W4:Y:S01]  /*1610*/  @!UP2 SYNCS.EXCH.64 URZ, [UR7+0x24010], UR4 ;  /* 0x02401004073fa5b2 */ /* 0x0007220008000100 */
[----:B------:R-:W-:Y:S05]  /*1620*/  @!P1 BRA `(.L_x_47) ;  /* 0x0000000400c89947 */ /* 0x000fea0003800000 */
        /* <DEDUP_REMOVED lines=31> */
[----:B------:R-:W-:Y:S01]  /*1820*/  CS2R R86, SRZ ;  /* 0x0000000000567805 */ /* 0x000fe2000001ff00 */
[----:B---3--:R-:W-:Y:S01]  /*1830*/  UMOV UR4, URZ ;  /* 0x0000003f00047c82 */ /* 0x008fe20008000000 */
[----:B------:R-:W-:-:S05]  /*1840*/  UMOV UR27, URZ ;  /* 0x0000003f001b7c82 */ /* 0x000fca0008000000 */
.L_x_49:
[----:B----4-:R-:W-:Y:S01]  /*1850*/  BAR.SYNC.DEFER_BLOCKING 0x0 ;  /* 0x0000000000007b1d */ /* 0x010fe20000010000 */
[----:B------:R-:W-:Y:S01]  /*1860*/  ULEA UR28, UR4, UR7, 0x3 ;  /* 0x00000007041c7291 */ /* 0x000fe2000f8e183f */
[----:B-1----:R-:W-:Y:S01]  /*1870*/  @!P2 IMAD.MOV.U32 R3, RZ, RZ, 0xc000 ;  /* 0x0000c000ff03a424 */ /* 0x002fe200078e00ff */
[----:B------:R-:W-:Y:S01]  /*1880*/  ELECT P0, URZ, PT ;  /* 0x00000000003f782f */ /* 0x000fe20003800000 */
[----:B------:R-:W-:-:S03]  /*1890*/  ULEA UR5, UR4, UR7, 0xe ;  /* 0x0000000704057291 */ /* 0x000fc6000f8e703f */
[----:B------:R-:W-:Y:S01]  /*18a0*/  ISETP.LT.U32.AND P0, PT, R2, 0x40, P0 ;  /* 0x000000400200780c */ /* 0x000fe20000701070 */
[----:B------:R-:W-:Y:S02]  /*18b0*/  ULOP3.LUT UR26, UR18, 0x1, URZ, 0xc0, !UPT ;  /* 0x00000001121a7892 */ /* 0x000fe4000f8ec03f */
[----:B------:R-:W-:Y:S02]  /*18c0*/  UIADD3 UR5, UR5, 0x18000, URZ ;  /* 0x0001800005057890 */ /* 0x000fe4000fffe03f */
[----:B------:R-:W-:Y:S02]  /*18d0*/  ULEA UR22, UR26, UR27, 0x6 ;  /* 0x0000001b1a167291 */ /* 0x000fe4000f8e303f */
[----:B------:R-:W-:Y:S01]  /*18e0*/  ULEA UR20, UR26, UR5, 0xd ;  /* 0x000000051a147291 */ /* 0x000fe2000f8e683f */
[----:B------:R-:W-:Y:S01]  /*18f0*/  ELECT P1, URZ, PT ;  /* 0x00000000003f782f */ /* 0x000fe20003820000 */
[----:B------:R-:W-:-:S04]  /*1900*/  ULEA UR6, UR4, UR7, 0xf ;  /* 0x0000000704067291 */ /* 0x000fc8000f8e783f */
[----:B------:R-:W-:Y:S01]  /*1910*/  VOTEU.ANY UP0, P0 ;  /* 0x00000000003f7886 */ /* 0x000fe20000000100 */
[----:B------:R-:W-:Y:S01]  /*1920*/  VOTEU.ANY UP2, P0 ;  /* 0x00000000003f7886 */ /* 0x000fe20000040100 */
[----:B------:R-:W-:Y:S01]  /*1930*/  ISETP.LT.U32.AND P1, PT, R2, 0x40, P1 ;  /* 0x000000400200780c */ /* 0x000fe20000f21070 */
[----:B------:R-:W-:Y:S01]  /*1940*/  ULEA UR24, UR26, UR6, 0xe ;  /* 0x000000061a187291 */ /* 0x000fe2000f8e703f */
[----:B------:R1:W-:Y:S01]  /*1950*/  @!P2 SYNCS.ARRIVE.TRANS64 RZ, [UR28+0x24000], R3 ;  /* 0x02400003ffffa9a7 */ /* 0x0003e2000800001c */
[----:B------:R-:W-:Y:S01]  /*1960*/  @UP0 UIADD3 UR21, UR28, 0x24000, URZ ;  /* 0x000240001c150890 */ /* 0x000fe2000fffe03f */
[----:B------:R-:W-:Y:S01]  /*1970*/  @UP0 UMOV UR8, UR12 ;  /* 0x0000000c00080c82 */ /* 0x000fe20008000000 */
[----:B------:R-:W-:Y:S01]  /*1980*/  @UP0 UMOV UR9, UR13 ;  /* 0x0000000d00090c82 */ /* 0x000fe20008000000 */
[----:B------:R-:W-:Y:S01]  /*1990*/  BAR.SYNC.DEFER_BLOCKING 0x0 ;  /* 0x0000000000007b1d */ /* 0x000fe20000010000 */
[----:B------:R-:W-:Y:S01]  /*19a0*/  ULEA UR26, UR26, UR19, 0x6 ;  /* 0x000000131a1a7291 */ /* 0x000fe2000f8e303f */
[----:B-1----:R-:W-:-:S05]  /*19b0*/  SHF.L.U32 R3, R7, 0x1f, RZ ;  /* 0x0000001f07037819 */ /* 0x002fca00000006ff */
[----:B------:R-:W-:Y:S01]  /*19c0*/  VOTEU.ANY UP1, P1 ;  /* 0x00000000003f7886 */ /* 0x000fe20000820100 */
[----:B------:R-:W-:-:S04]  /*19d0*/  VOTEU.ANY UP3, P1 ;  /* 0x00000000003f7886 */ /* 0x000fc80000860100 */
[----:B------:R-:W-:Y:S01]  /*19e0*/  @UP1 UIADD3 UR25, UR28, 0x24000, URZ ;  /* 0x000240001c191890 */ /* 0x000fe2000fffe03f */
[----:B------:R-:W-:Y:S01]  /*19f0*/  @UP1 UMOV UR10, UR14 ;  /* 0x0000000e000a1c82 */ /* 0x000fe20008000000 */
[----:B------:R-:W-:Y:S01]  /*1a00*/  @UP1 UMOV UR11, UR15 ;  /* 0x0000000f000b1c82 */ /* 0x000fe20008000000 */
[----:B------:R1:W-:Y:S01]  /*1a10*/  @UP2 UTMALDG.2D [UR20], [UR8] ;  /* 0x00000014080025b4 */ /* 0x0003e20008008000 */
[----:B------:R3:W-:Y:S06]  /*1a20*/  MEMBAR.ALL.CTA ;  /* 0x0000000000007992 */ /* 0x0007ec0000008000 */
[----:B---3--:R-:W3:Y:S02]  /*1a30*/  FENCE.VIEW.ASYNC.S ;  /* 0x00000000000073c6 */ /* 0x008ee40000000000 */
[----:B---3--:R-:W-:Y:S06]  /*1a40*/  BAR.SYNC.DEFER_BLOCKING 0x0 ;  /* 0x0000000000007b1d */ /* 0x008fec0000010000 */
[----:B------:R1:W-:Y:S02]  /*1a50*/  @UP3 UTMALDG.2D [UR24], [UR10] ;  /* 0x000000180a0035b4 */ /* 0x0003e40008008000 */
[----:B------:R-:W-:Y:S06]  /*1a60*/  BAR.SYNC.DEFER_BLOCKING 0x0 ;  /* 0x0000000000007b1d */ /* 0x000fec0000010000 */
[----:B------:R-:W3:Y:S02]  /*1a70*/  SYNCS.PHASECHK.TRANS64.TRYWAIT P0, [UR28+0x24000], R3 ;  /* 0x02400003ff0075a7 */ /* 0x000ee4000800015c */
[----:B-1-3--:R-:W-:Y:S05]  /*1a80*/  @!P0 BRA `(.L_x_48) ;  /* 0x0000000400ec8947 */ /* 0x00afea0003800000 */
.L_x_50:
[----:B------:R-:W-:Y:S01]  /*1a90*/  USHF.R.U32.HI UR6, URZ, 0x4, UR6 ;  /* 0x000000043f067899 */ /* 0x000fe20008011606 */
[----:B------:R-:W-:Y:S02]  /*1aa0*/  WARPGROUP.DEPBAR.LE gsb0, 0x0 ;  /* 0x00008000000079c5 */ /* 0x000fe40000010000 */
[----:B------:R-:W-:Y:S01]  /*1ab0*/  USHF.R.U32.HI UR8, URZ, 0x4, UR5 ;  /* 0x000000043f087899 */ /* 0x000fe20008011605 */
[----:B------:R-:W-:Y:S01]  /*1ac0*/  WARPGROUP.ARRIVE ;  /* 0x00000000000079c5 */ /* 0x000fe20000000000 */
[----:B------:R-:W-:Y:S01]  /*1ad0*/  USGXT.U32 UR6, UR6, 0xe ;  /* 0x0000000e0606789a */ /* 0x000fe20008000000 */
[----:B------:R-:W1:Y:S01]  /*1ae0*/  LDC R3, c[0x0][0x230] ;  /* 0x00008c00ff037b82 */ /* 0x000e620000000800 */
[----:B------:R-:W-:Y:S02]  /*1af0*/  USGXT.U32 UR8, UR8, 0xe ;  /* 0x0000000e0808789a */ /* 0x000fe40008000000 */
[----:B------:R-:W-:Y:S01]  /*1b00*/  ULOP3.LUT UR10, UR6, 0x4000000, URZ, 0xfc, !UPT ;  /* 0x04000000060a7892 */ /* 0x000fe2000f8efc3f */
[----:B------:R-:W-:Y:S01]  /*1b10*/  UMOV UR9, 0x40000040 ;  /* 0x4000004000097882 */ /* 0x000fe20000000000 */
[----:B------:R-:W-:Y:S01]  /*1b20*/  UMOV UR11, 0x40000040 ;  /* 0x40000040000b7882 */ /* 0x000fe20000000000 */
[----:B------:R-:W-:Y:S01]  /*1b30*/  UMOV UR5, URZ ;  /* 0x0000003f00057c82 */ /* 0x000fe20008000000 */
[----:B------:R-:W-:-:S02]  /*1b40*/  UIADD3 UR27, UR27, 0x80, URZ ;  /* 0x000000801b1b7890 */ /* 0x000fc4000fffe03f */
[----:B------:R-:W-:-:S03]  /*1b50*/  UIADD3 UR4, UR4, 0x1, URZ ;  /* 0x0000000104047890 */ /* 0x000fc6000fffe03f */
[----:B------:R-:W-:Y:S01]  /*1b60*/  HGMMA.64x128x16.F32.BF16 R24, gdesc[UR8].tnspB, R24 ;  /* 0x41e00000081879f0 */ /* 0x000fe20008701818 */
[----:B------:R-:W-:Y:S02]  /*1b70*/  UIADD3 UR10, UP1, UR6, 0x4000080, URZ ;  /* 0x04000080060a7890 */ /* 0x000fe4000ff3e03f */
[----:B------:R-:W-:Y:S01]  /*1b80*/  UIADD3 UR8, UP0, UR8, 0x2, URZ ;  /* 0x0000000208087890 */ /* 0x000fe2000ff1e03f */
[----:B------:R-:W-:Y:S02]  /*1b90*/  UMOV UR6, URZ ;  /* 0x0000003f00067c82 */ /* 0x000fe40008000000 */
[----:B------:R-:W-:Y:S02]  /*1ba0*/  UIADD3.X UR11, UR6, 0x40000040, URZ, UP1, !UPT ;  /* 0x40000040060b7890 */ /* 0x000fe40008ffe43f */
[----:B------:R-:W-:Y:S02]  /*1bb0*/  UIADD3.X UR9, UR5, 0x40000040, URZ, UP0, !UPT ;  /* 0x4000004005097890 */ /* 0x000fe400087fe43f */
[----:B------:R-:W-:Y:S01]  /*1bc0*/  UIADD3.64 UR30, UR10, 0x80, URZ ;  /* 0x000000800a1e7897 */ /* 0x000fe2000fffe03f */
[----:B-1----:R-:W-:Y:S01]  /*1bd0*/  ISETP.LE.AND P0, PT, R3, UR27, PT ;  /* 0x0000001b03007c0c */ /* 0x002fe2000bf03270 */
[----:B------:R-:W-:-:S02]  /*1be0*/  UIADD3.64 UR28, UR8, 0x2, URZ ;  /* 0x00000002081c7897 */ /* 0x000fc4000fffe03f */
[----:B------:R-:W-:-:S04]  /*1bf0*/  UISETP.NE.U32.AND UP0, UPT, UR4, 0x3, UPT ;  /* 0x000000030400788c */ /* 0x000fc8000bf05070 */
[----:B------:R-:W-:Y:S02]  /*1c00*/  USEL UR5, URZ, 0x1, UP0 ;  /* 0x000000013f057887 */ /* 0x000fe40008000000 */
[----:B------:R-:W-:-:S04]  /*1c10*/  USEL UR4, UR4, URZ, UP0 ;  /* 0x0000003f04047287 */ /* 0x000fc80008000000 */
[----:B------:R-:W-:Y:S01]  /*1c20*/  LOP3.LUT R7, R7, UR5, RZ, 0x3c, !PT ;  /* 0x0000000507077c12 */ /* 0x000fe2000f8e3cff */
[----:B------:R-:W-:-:S12]  /*1c30*/  HGMMA.64x128x16.F32.BF16 R24, gdesc[UR8].tnspB, R24 ;  /* 0x41e00000081879f0 */ /* 0x000fd80008701818 */
[----:B------:R-:W-:Y:S01]  /*1c40*/  HGMMA.64x128x16.F32.BF16 R24, gdesc[UR28].tnspB, R24 ;  /* 0x41e000001c1879f0 */ /* 0x000fe20008701818 */
[----:B------:R-:W-:Y:S02]  /*1c50*/  UIADD3.64 UR30, UR10, 0x100, URZ ;  /* 0x000001000a1e7897 */ /* 0x000fe4000fffe03f */
[----:B------:R-:W-:-:S09]  /*1c60*/  UIADD3.64 UR28, UR8, 0x4, URZ ;  /* 0x00000004081c7897 */ /* 0x000fd2000fffe03f */
        /* <DEDUP_REMOVED lines=8> */
[----:B------:R-:W-:Y:S02]  /*1cf0*/  UIADD3.64 UR28, UR8, 0x202, URZ ;  /* 0x00000202081c7897 */ /* 0x000fe4000fffe03f */
[----:B------:R-:W-:Y:S02]  /*1d00*/  UIADD3.64 UR10, UR10, 0x300, URZ ;  /* 0x000003000a0a7897 */ /* 0x000fe4000fffe03f */
[----:B------:R-:W-:-:S05]  /*1d10*/  UIADD3.64 UR8, UR8, 0x204, URZ ;  /* 0x0000020408087897 */ /* 0x000fca000fffe03f */
[----:B------:R-:W-:-:S12]  /*1d20*/  HGMMA.64x128x16.F32.BF16 R24, gdesc[UR28].tnspB, R24 ;  /* 0x41e000001c1879f0 */ /* 0x000fd80008701818 */
[----:B------:R-:W-:Y:S01]  /*1d30*/  HGMMA.64x128x16.F32.BF16 R24, gdesc[UR8].tnspB, R24, gsb0 ;  /* 0x41e00000081879f0 */ /* 0x000fe20008001818 */
[----:B------:R-:W-:Y:S05]  /*1d40*/  @!P0 BRA `(.L_x_49) ;  /* 0xfffffff800c08947 */ /* 0x000fea000383ffff */
.L_x_47:
[----:B------:R-:W-:Y:S02]  /*1d50*/  WARPGROUP.DEPBAR.LE gsb0, 0x0 ;  /* 0x00008000000079c5 */ /* 0x000fe40000010000 */
[----:B----4-:R-:W-:Y:S01]  /*1d60*/  BAR.SYNC.DEFER_BLOCKING 0x0 ;  /* 0x0000000000007b1d */ /* 0x010fe20000010000 */
[C---:B-1----:R-:W-:Y:S01]  /*1d70*/  IMAD.SHL.U32 R3, R0.reuse, 0x80, RZ ;  /* 0x0000008000037824 */ /* 0x042fe200078e00ff */
[----:B------:R-:W-:Y:S01]  /*1d80*/  ELECT P0, URZ, PT ;  /* 0x00000000003f782f */ /* 0x000fe20003800000 */
[----:B------:R-:W-:Y:S01]  /*1d90*/  IMAD.SHL.U32 R4, R0, 0x10, RZ ;  /* 0x0000001000047824 */ /* 0x000fe200078e00ff */
[----:B------:R-:W-:Y:S01]  /*1da0*/  F2FP.BF16.F32.PACK_AB R24, R25, R24 ;  /* 0x000000181918723e */ /* 0x000fe200000010ff */
[----:B------:R-:W-:Y:S01]  /*1db0*/  ULOP3.LUT UR18, UR18, 0x1, URZ, 0xc0, !UPT ;  /* 0x0000000112127892 */ /* 0x000fe2000f8ec03f */
[----:B------:R-:W-:Y:S01]  /*1dc0*/  LOP3.LUT R3, R3, 0x780, RZ, 0xc0, !PT ;  /* 0x0000078003037812 */ /* 0x000fe200078ec0ff */
[----:B---3--:R-:W-:Y:S01]  /*1dd0*/  UMOV UR10, UR23 ;  /* 0x00000017000a7c82 */ /* 0x008fe20008000000 */
[----:B------:R-:W-:Y:S01]  /*1de0*/  F2FP.BF16.F32.PACK_AB R25, R27, R26 ;  /* 0x0000001a1b19723e */ /* 0x000fe200000010ff */
[----:B------:R-:W-:Y:S01]  /*1df0*/  ULEA UR8, UR18, UR7, 0xd ;  /* 0x0000000712087291 */ /* 0x000fe2000f8e683f */
[----:B------:R-:W-:Y:S01]  /*1e00*/  LOP3.LUT R3, R3, 0x70, R4, 0xf8, !PT ;  /* 0x0000007003037812 */ /* 0x000fe200078ef804 */
[----:B------:R-:W-:Y:S01]  /*1e10*/  ULEA UR9, UR18, UR19, 0x6 ;  /* 0x0000001312097291 */ /* 0x000fe2000f8e303f */
[----:B------:R-:W-:-:S02]  /*1e20*/  F2FP.BF16.F32.PACK_AB R56, R57, R56 ;  /* 0x000000383938723e */ /* 0x000fc400000010ff */
[----:B------:R-:W-:Y:S01]  /*1e30*/  LOP3.LUT R3, R3, 0x10, R0, 0x78, !PT ;  /* 0x0000001003037812 */ /* 0x000fe200078e7800 */
[----:B------:R-:W-:Y:S01]  /*1e40*/  IMAD.SHL.U32 R0, R0, 0x40, RZ ;  /* 0x0000004000007824 */ /* 0x000fe200078e00ff */
[----:B------:R-:W-:Y:S02]  /*1e50*/  ISETP.LT.U32.AND P0, PT, R2, 0x40, P0 ;  /* 0x000000400200780c */ /* 0x000fe40000701070 */
[----:B------:R-:W-:Y:S02]  /*1e60*/  F2FP.BF16.F32.PACK_AB R26, R29, R28 ;  /* 0x0000001c1d1a723e */ /* 0x000fe400000010ff */
[----:B------:R-:W-:Y:S02]  /*1e70*/  LOP3.LUT R0, R3, 0x1800, R0, 0xf8, !PT ;  /* 0x0000180003007812 */ /* 0x000fe400078ef800 */
[----:B------:R-:W-:Y:S01]  /*1e80*/  F2FP.BF16.F32.PACK_AB R27, R31, R30 ;  /* 0x0000001e1f1b723e */ /* 0x000fe200000010ff */
[----:B------:R-:W1:Y:S02]  /*1e90*/  @!P2 SYNCS.CCTL.IV [UR7+0x24000] ;  /* 0x02400000ff00a9b1 */ /* 0x000e640008000007 */
[----:B-1----:R-:W-:Y:S01]  /*1ea0*/  BAR.SYNC.DEFER_BLOCKING 0x0 ;  /* 0x0000000000007b1d */ /* 0x002fe20000010000 */
[C---:B------:R-:W-:Y:S01]  /*1eb0*/  LOP3.LUT R3, R0.reuse, 0x20, RZ, 0x3c, !PT ;  /* 0x0000002000037812 */ /* 0x040fe200078e3cff */
[C---:B------:R-:W-:Y:S01]  /*1ec0*/  VIADD R2, R0.reuse, UR7 ;  /* 0x0000000700027c36 */ /* 0x040fe20008000000 */
[----:B------:R-:W-:-:S02]  /*1ed0*/  LOP3.LUT R4, R0, 0x40, RZ, 0x3c, !PT ;  /* 0x0000004000047812 */ /* 0x000fc400078e3cff */
[----:B------:R-:W-:Y:S01]  /*1ee0*/  F2FP.BF16.F32.PACK_AB R32, R33, R32 ;  /* 0x000000202120723e */ /* 0x000fe200000010ff */
[----:B------:R-:W-:Y:S01]  /*1ef0*/  VIADD R3, R3, UR7 ;  /* 0x0000000703037c36 */ /* 0x000fe20008000000 */
[----:B------:R-:W-:Y:S01]  /*1f00*/  F2FP.BF16.F32.PACK_AB R57, R59, R58 ;  /* 0x0000003a3b39723e */ /* 0x000fe200000010ff */
[----:B------:R-:W-:Y:S01]  /*1f10*/  VIADD R4, R4, UR7 ;  /* 0x0000000704047c36 */ /* 0x000fe20008000000 */
[----:B------:R-:W-:Y:S01]  /*1f20*/  F2FP.BF16.F32.PACK_AB R33, R35, R34 ;  /* 0x000000222321723e */ /* 0x000fe200000010ff */
[----:B------:R-:W-:Y:S01]  /*1f30*/  VOTEU.ANY UP0, P0 ;  /* 0x00000000003f7886 */ /* 0x000fe20000000100 */
[----:B------:R-:W-:Y:S01]  /*1f40*/  F2FP.BF16.F32.PACK_AB R58, R61, R60 ;  /* 0x0000003c3d3a723e */ /* 0x000fe200000010ff */
[----:B------:R-:W-:Y:S01]  /*1f50*/  VOTEU.ANY UP1, P0 ;  /* 0x00000000003f7886 */ /* 0x000fe20000020100 */
[----:B------:R-:W-:Y:S02]  /*1f60*/  F2FP.BF16.F32.PACK_AB R59, R63, R62 ;  /* 0x0000003e3f3b723e */ /* 0x000fe400000010ff */
[----:B------:R-:W-:Y:S01]  /*1f70*/  F2FP.BF16.F32.PACK_AB R64, R65, R64 ;  /* 0x000000404140723e */ /* 0x000fe200000010ff */
[----:B------:R-:W-:Y:S01]  /*1f80*/  @UP0 UMOV UR4, UR16 ;  /* 0x0000001000040c82 */ /* 0x000fe20008000000 */
[----:B------:R-:W-:Y:S01]  /*1f90*/  LOP3.LUT R0, R0, 0x60, RZ, 0x3c, !PT ;  /* 0x0000006000007812 */ /* 0x000fe200078e3cff */
[----:B------:R-:W-:Y:S01]  /*1fa0*/  @UP0 UMOV UR5, UR17 ;  /* 0x0000001100050c82 */ /* 0x000fe20008000000 */
[----:B------:R-:W-:-:S02]  /*1fb0*/  F2FP.BF16.F32.PACK_AB R34, R37, R36 ;  /* 0x000000242522723e */ /* 0x000fc400000010ff */
[----:B------:R-:W-:Y:S01]  /*1fc0*/  F2FP.BF16.F32.PACK_AB R35, R39, R38 ;  /* 0x000000262723723e */ /* 0x000fe200000010ff */
[----:B------:R-:W-:Y:S01]  /*1fd0*/  VIADD R0, R0, UR7 ;  /* 0x0000000700007c36 */ /* 0x000fe20008000000 */
[----:B------:R-:W-:Y:S01]  /*1fe0*/  F2FP.BF16.F32.PACK_AB R40, R41, R40 ;  /* 0x000000282928723e */ /* 0x000fe200000010ff */
[----:B------:R-:W1:Y:S02]  /*1ff0*/  @!P2 SYNCS.CCTL.IV [UR7+0x24008] ;  /* 0x02400800ff00a9b1 */ /* 0x000e640008000007 */
[----:B-1----:R-:W-:Y:S01]  /*2000*/  BAR.SYNC.DEFER_BLOCKING 0x0 ;  /* 0x0000000000007b1d */ /* 0x002fe20000010000 */
[----:B------:R-:W-:Y:S02]  /*2010*/  F2FP.BF16.F32.PACK_AB R65, R67, R66 ;  /* 0x000000424341723e */ /* 0x000fe400000010ff */
[----:B------:R-:W-:Y:S02]  /*2020*/  F2FP.BF16.F32.PACK_AB R41, R43, R42 ;  /* 0x0000002a2b29723e */ /* 0x000fe400000010ff */
[----:B------:R-:W-:-:S02]  /*2030*/  F2FP.BF16.F32.PACK_AB R66, R69, R68 ;  /* 0x000000444542723e */ /* 0x000fc400000010ff */
[----:B------:R-:W-:Y:S02]  /*2040*/  F2FP.BF16.F32.PACK_AB R67, R71, R70 ;  /* 0x000000464743723e */ /* 0x000fe400000010ff */
[----:B------:R-:W-:Y:S02]  /*2050*/  F2FP.BF16.F32.PACK_AB R72, R73, R72 ;  /* 0x000000484948723e */ /* 0x000fe400000010ff */
[----:B------:R-:W-:Y:S02]  /*2060*/  F2FP.BF16.F32.PACK_AB R42, R45, R44 ;  /* 0x0000002c2d2a723e */ /* 0x000fe400000010ff */
[----:B------:R-:W-:Y:S02]  /*2070*/  F2FP.BF16.F32.PACK_AB R43, R47, R46 ;  /* 0x0000002e2f2b723e */ /* 0x000fe400000010ff */
[----:B------:R-:W-:Y:S02]  /*2080*/  F2FP.BF16.F32.PACK_AB R48, R49, R48 ;  /* 0x000000303130723e */ /* 0x000fe400000010ff */
[----:B------:R-:W-:-:S02]  /*2090*/  F2FP.BF16.F32.PACK_AB R73, R75, R74 ;  /* 0x0000004a4b49723e */ /* 0x000fc400000010ff */
[----:B------:R-:W-:Y:S02]  /*20a0*/  F2FP.BF16.F32.PACK_AB R49, R51, R50 ;  /* 0x000000323331723e */ /* 0x000fe400000010ff */
[----:B------:R-:W-:Y:S02]  /*20b0*/  F2FP.BF16.F32.PACK_AB R74, R77, R76 ;  /* 0x0000004c4d4a723e */ /* 0x000fe400000010ff */
[----:B------:R-:W-:Y:S01]  /*20c0*/  F2FP.BF16.F32.PACK_AB R75, R79, R78 ;  /* 0x0000004e4f4b723e */ /* 0x000fe200000010ff */
[----:B------:R-:W1:Y:S01]  /*20d0*/  @!P2 SYNCS.CCTL.IV [UR7+0x24010] ;  /* 0x02401000ff00a9b1 */ /* 0x000e620008000007 */
[----:B------:R-:W-:Y:S01]  /*20e0*/  F2FP.BF16.F32.PACK_AB R80, R81, R80 ;  /* 0x000000505150723e */ /* 0x000fe200000010ff */
[----:B-1----:R-:W-:Y:S01]  /*20f0*/  STSM.16.M88.4 [R2], R24 ;  /* 0x0000001802007844 */ /* 0x002fe20000000200 */
[----:B------:R-:W-:Y:S02]  /*2100*/  F2FP.BF16.F32.PACK_AB R50, R53, R52 ;  /* 0x000000343532723e */ /* 0x000fe400000010ff */
[----:B------:R-:W-:Y:S01]  /*2110*/  F2FP.BF16.F32.PACK_AB R51, R55, R54 ;  /* 0x000000363733723e */ /* 0x000fe200000010ff */
[----:B------:R-:W-:Y:S01]  /*2120*/  STSM.16.M88.4 [R2+0x2000], R56 ;  /* 0x0020003802007844 */ /* 0x000fe20000000200 */
[----:B------:R-:W-:-:S02]  /*2130*/  F2FP.BF16.F32.PACK_AB R81, R83, R82 ;  /* 0x000000525351723e */ /* 0x000fc400000010ff */
[----:B------:R-:W-:Y:S01]  /*2140*/  F2FP.BF16.F32.PACK_AB R82, R85, R84 ;  /* 0x000000545552723e */ /* 0x000fe200000010ff */
[----:B------:R-:W-:Y:S01]  /*2150*/  STSM.16.M88.4 [R3], R32 ;  /* 0x0000002003007844 */ /* 0x000fe20000000200 */
[----:B------:R-:W-:-:S03]  /*2160*/  F2FP.BF16.F32.PACK_AB R83, R87, R86 ;  /* 0x000000565753723e */ /* 0x000fc600000010ff */
[----:B------:R-:W-:Y:S04]  /*2170*/  STSM.16.M88.4 [R3+0x2000], R64 ;  /* 0x0020004003007844 */ /* 0x000fe80000000200 */
[----:B------:R-:W-:Y:S04]  /*2180*/  STSM.16.M88.4 [R4], R40 ;  /* 0x0000002804007844 */ /* 0x000fe80000000200 */
[----:B------:R-:W-:Y:S04]  /*2190*/  STSM.16.M88.4 [R4+0x2000], R72 ;  /* 0x0020004804007844 */ /* 0x000fe80000000200 */
[----:B------:R-:W-:Y:S04]  /*21a0*/  STSM.16.M88.4 [R0], R48 ;  /* 0x0000003000007844 */ /* 0x000fe80000000200 */
[----:B------:R-:W-:Y:S01]  /*21b0*/  STSM.16.M88.4 [R0+0x2000], R80 ;  /* 0x0020005000007844 */ /* 0x000fe20000000200 */
[----:B------:R1:W-:Y:S06]  /*21c0*/  MEMBAR.ALL.CTA ;  /* 0x0000000000007992 */ /* 0x0003ec0000008000 */
[----:B-1----:R-:W1:Y:S02]  /*21d0*/  FENCE.VIEW.ASYNC.S ;  /* 0x00000000000073c6 */ /* 0x002e640000000000 */
[----:B-1----:R-:W-:Y:S06]  /*21e0*/  BAR.SYNC.DEFER_BLOCKING 0x0 ;  /* 0x0000000000007b1d */ /* 0x002fec0000010000 */
[----:B------:R1:W-:Y:S01]  /*21f0*/  @UP1 UTMASTG.2D [UR8], [UR4] ;  /* 0x00000008040013b5 */ /* 0x0003e20008008000 */
[----:B------:R0:W-:Y:S01]  /*2200*/  UTMACMDFLUSH ;  /* 0x00000000000079b7 */ /* 0x0001e20000000000 */
[----:B------:R-:W-:-:S04]  /*2210*/  DEPBAR.LE SB0, 0x0 ;  /* 0x000080000000791a */ /* 0x000fc80000000000 */
[----:B------:R-:W-:Y:S06]  /*2220*/  BAR.SYNC.DEFER_BLOCKING 0x0 ;  /* 0x0000000000007b1d */ /* 0x000fec0000010000 */
[----:B-1----:R-:W-:Y:S05]  /*2230*/  EXIT ;  /* 0x000000000000794d */ /* 0x002fea0003800000 */
.L_x_48:
[----:B------:R-:W1:Y:S02]  /*2240*/  SYNCS.PHASECHK.TRANS64.TRYWAIT P0, [UR28+0x24000], R3 ;  /* 0x02400003ff0075a7 */ /* 0x000e64000800015c */
[----:B-1----:R-:W-:Y:S05]  /*2250*/  @!P0 BRA `(.L_x_48) ;  /* 0xfffffffc00f88947 */ /* 0x002fea000383ffff */
[----:B------:R-:W-:Y:S05]  /*2260*/  BRA `(.L_x_50) ;  /* 0xfffffff800087947 */ /* 0x000fea000383ffff */
.L_x_51:
[----:B------:R-:W-:-:S00]  /*2270*/  BRA `(.L_x_51) ;  /* 0xfffffffc00fc7947 */ /* 0x000fc0000383ffff */
[----:B------:R-:W-:-:S00]  /*2280*/  NOP ;  /* 0x0000000000007918 */ /* 0x000fc00000000000 */
[----:B------:R-:W-:-:S00]  /*2290*/  NOP ;  /* 0x0000000000007918 */ /* 0x000fc00000000000 */
[----:B------:R-:W-:-:S00]  /*22a0*/  NOP ;  /* 0x0000000000007918 */ /* 0x000fc00000000000 */
[----:B------:R-:W-:-:S00]  /*22b0*/  NOP ;  /* 0x0000000000007918 */ /* 0x000fc00000000000 */
[----:B------:R-:W-:-:S00]  /*22c0*/  NOP ;  /* 0x0000000000007918 */ /* 0x000fc00000000000 */
[----:B------:R-:W-:-:S00]  /*22d0*/  NOP ;  /* 0x0000000000007918 */ /* 0x000fc00000000000 */
[----:B------:R-:W-:-:S00]  /*22e0*/  NOP ;  /* 0x0000000000007918 */ /* 0x000fc00000000000 */
[----:B------:R-:W-:-:S00]  /*22f0*/  NOP ;  /* 0x0000000000007918 */ /* 0x000fc00000000000 */
.L_x_52:


//--------------------- .nv.shared.gluon_wgmma    --------------------------
	.section	.nv.shared.gluon_wgmma,"aw",@nobits
	.sectionflags	@""
	.align	16
	.zero		1024


//--------------------- .nv.shared.reserved.0     --------------------------
	.section	.nv.shared.reserved.0,"aw",@nobits
	.weak		__nv_reservedSMEM_offset_0_alias
	.size		__nv_reservedSMEM_offset_0_alias, 0, 0
	.other		__nv_reservedSMEM_offset_0_alias,@"STO_CUDA_RESERVED_SHARED STV_DEFAULT"
__nv_reservedSMEM_offset_0_alias:
	.zero		0


//--------------------- .nv.constant0.gluon_wgmma --------------------------
	.section	.nv.constant0.gluon_wgmma,"a",@progbits
	.sectionflags	@""
	.align	4
.nv.constant0.gluon_wgmma:
	.zero		608


//--------------------- SYMBOLS --------------------------

	.type		.nv.reservedSmem.offset0,@object
	.size		.nv.reservedSmem.offset0,0x4
